//
// Generated by NVIDIA NVVM Compiler
//
// Compiler Build ID: CL-36424714
// Cuda compilation tools, release 13.0, V13.0.88
// Based on NVVM 20.0.0
//

.version 9.0
.target sm_100
.address_size 64

	// .globl	_Z21initialize_boundariesPfS_fii
.func  (.param .align 16 .b8 func_retval0[16]) __internal_trig_reduction_slowpathd
(
	.param .b64 __internal_trig_reduction_slowpathd_param_0
)
;
.global .align 8 .b8 __cudart_i2opi_d[144] = {8, 93, 141, 31, 177, 95, 251, 107, 234, 146, 82, 138, 247, 57, 7, 61, 123, 241, 229, 235, 199, 186, 39, 117, 45, 234, 95, 158, 102, 63, 70, 79, 183, 9, 203, 39, 207, 126, 54, 109, 31, 109, 10, 90, 139, 17, 47, 239, 15, 152, 5, 222, 255, 151, 248, 31, 59, 40, 249, 189, 139, 95, 132, 156, 244, 57, 83, 131, 57, 214, 145, 57, 65, 126, 95, 180, 38, 112, 156, 233, 132, 68, 187, 46, 245, 53, 130, 232, 62, 167, 41, 177, 28, 235, 29, 254, 28, 146, 209, 9, 234, 46, 73, 6, 224, 210, 77, 66, 58, 110, 36, 183, 97, 197, 187, 222, 171, 99, 81, 254, 65, 144, 67, 60, 153, 149, 98, 219, 192, 221, 52, 245, 209, 87, 39, 252, 41, 21, 68, 78, 110, 131, 249, 162};
.global .align 16 .b8 __cudart_sin_cos_coeffs[128] = {70, 210, 176, 44, 241, 229, 90, 190, 146, 227, 172, 105, 227, 29, 199, 62, 161, 98, 219, 25, 160, 1, 42, 191, 24, 8, 17, 17, 17, 17, 129, 63, 84, 85, 85, 85, 85, 85, 197, 191, 0, 0, 0, 0, 0, 0, 0, 0, 0, 0, 0, 0, 0, 0, 0, 0, 100, 129, 253, 32, 131, 255, 168, 189, 40, 133, 239, 193, 167, 238, 33, 62, 217, 230, 6, 142, 79, 126, 146, 190, 233, 188, 221, 25, 160, 1, 250, 62, 71, 93, 193, 22, 108, 193, 86, 191, 81, 85, 85, 85, 85, 85, 165, 63, 0, 0, 0, 0, 0, 0, 224, 191, 0, 0, 0, 0, 0, 0, 240, 63};

.visible .entry _Z21initialize_boundariesPfS_fii(
	.param .u64 .ptr .align 1 _Z21initialize_boundariesPfS_fii_param_0,
	.param .u64 .ptr .align 1 _Z21initialize_boundariesPfS_fii_param_1,
	.param .f32 _Z21initialize_boundariesPfS_fii_param_2,
	.param .u32 _Z21initialize_boundariesPfS_fii_param_3,
	.param .u32 _Z21initialize_boundariesPfS_fii_param_4
)
{
	.reg .pred 	%p<7>;
	.reg .b32 	%r<23>;
	.reg .b32 	%f<3>;
	.reg .b64 	%rd<15>;
	.reg .b64 	%fd<39>;

	ld.param.u64 	%rd3, [_Z21initialize_boundariesPfS_fii_param_0];
	ld.param.u64 	%rd4, [_Z21initialize_boundariesPfS_fii_param_1];
	ld.param.f32 	%f1, [_Z21initialize_boundariesPfS_fii_param_2];
	ld.param.u32 	%r9, [_Z21initialize_boundariesPfS_fii_param_3];
	ld.param.u32 	%r10, [_Z21initialize_boundariesPfS_fii_param_4];
	mov.u32 	%r11, %ctaid.x;
	mov.u32 	%r1, %ntid.x;
	mov.u32 	%r12, %tid.x;
	mad.lo.s32 	%r21, %r11, %r1, %r12;
	setp.ge.s32 	%p1, %r21, %r10;
	@%p1 bra 	$L__BB0_7;
	cvt.f64.f32 	%fd9, %f1;
	add.f64 	%fd1, %fd9, %fd9;
	add.s32 	%r13, %r10, -1;
	cvt.rn.f64.s32 	%fd2, %r13;
	mov.u32 	%r14, %nctaid.x;
	mul.lo.s32 	%r3, %r1, %r14;
	cvta.to.global.u64 	%rd1, %rd4;
	cvta.to.global.u64 	%rd2, %rd3;
	mov.u64 	%rd7, __cudart_sin_cos_coeffs;
	mul.wide.s32 	%rd11, %r9, 4;
$L__BB0_2:
	cvt.rn.f64.s32 	%fd10, %r21;
	mul.f64 	%fd11, %fd1, %fd10;
	div.rn.f64 	%fd3, %fd11, %fd2;
	abs.f64 	%fd4, %fd3;
	setp.neu.f64 	%p2, %fd4, 0d7FF0000000000000;
	@%p2 bra 	$L__BB0_4;
	mov.f64 	%fd17, 0d0000000000000000;
	mul.rn.f64 	%fd38, %fd3, %fd17;
	mov.b32 	%r22, 0;
	bra.uni 	$L__BB0_6;
$L__BB0_4:
	mul.f64 	%fd12, %fd3, 0d3FE45F306DC9C883;
	cvt.rni.s32.f64 	%r22, %fd12;
	cvt.rn.f64.s32 	%fd13, %r22;
	fma.rn.f64 	%fd14, %fd13, 0dBFF921FB54442D18, %fd3;
	fma.rn.f64 	%fd15, %fd13, 0dBC91A62633145C00, %fd14;
	fma.rn.f64 	%fd38, %fd13, 0dB97B839A252049C0, %fd15;
	setp.ltu.f64 	%p3, %fd4, 0d41E0000000000000;
	@%p3 bra 	$L__BB0_6;
	{ // callseq 0, 0
	.param .b64 param0;
	st.param.f64 	[param0], %fd3;
	.param .align 16 .b8 retval0[16];
	call.uni (retval0), 
	__internal_trig_reduction_slowpathd, 
	(
	param0
	);
	ld.param.f64 	%fd38, [retval0];
	ld.param.b32 	%r22, [retval0+8];
	} // callseq 0
$L__BB0_6:
	shl.b32 	%r17, %r22, 6;
	cvt.u64.u32 	%rd5, %r17;
	and.b64  	%rd6, %rd5, 64;
	add.s64 	%rd8, %rd7, %rd6;
	mul.rn.f64 	%fd18, %fd38, %fd38;
	and.b32  	%r18, %r22, 1;
	setp.eq.b32 	%p4, %r18, 1;
	selp.f64 	%fd19, 0dBDA8FF8320FD8164, 0d3DE5DB65F9785EBA, %p4;
	ld.global.nc.v2.f64 	{%fd20, %fd21}, [%rd8];
	fma.rn.f64 	%fd22, %fd19, %fd18, %fd20;
	fma.rn.f64 	%fd23, %fd22, %fd18, %fd21;
	ld.global.nc.v2.f64 	{%fd24, %fd25}, [%rd8+16];
	fma.rn.f64 	%fd26, %fd23, %fd18, %fd24;
	fma.rn.f64 	%fd27, %fd26, %fd18, %fd25;
	ld.global.nc.v2.f64 	{%fd28, %fd29}, [%rd8+32];
	fma.rn.f64 	%fd30, %fd27, %fd18, %fd28;
	fma.rn.f64 	%fd31, %fd30, %fd18, %fd29;
	fma.rn.f64 	%fd32, %fd31, %fd38, %fd38;
	fma.rn.f64 	%fd33, %fd31, %fd18, 0d3FF0000000000000;
	selp.f64 	%fd34, %fd33, %fd32, %p4;
	and.b32  	%r19, %r22, 2;
	setp.eq.s32 	%p5, %r19, 0;
	mov.f64 	%fd35, 0d0000000000000000;
	sub.f64 	%fd36, %fd35, %fd34;
	selp.f64 	%fd37, %fd34, %fd36, %p5;
	cvt.rn.f32.f64 	%f2, %fd37;
	mul.lo.s32 	%r20, %r21, %r9;
	mul.wide.s32 	%rd9, %r20, 4;
	add.s64 	%rd10, %rd1, %rd9;
	st.global.f32 	[%rd10], %f2;
	add.s64 	%rd12, %rd10, %rd11;
	st.global.f32 	[%rd12+-4], %f2;
	add.s64 	%rd13, %rd2, %rd9;
	st.global.f32 	[%rd13], %f2;
	add.s64 	%rd14, %rd13, %rd11;
	st.global.f32 	[%rd14+-4], %f2;
	add.s32 	%r21, %r21, %r3;
	setp.lt.s32 	%p6, %r21, %r10;
	@%p6 bra 	$L__BB0_2;
$L__BB0_7:
	ret;

}
	// .globl	_Z13jacobi_kernelILi32ELi32EEvPfPKfS0_iiiib
.visible .entry _Z13jacobi_kernelILi32ELi32EEvPfPKfS0_iiiib(
	.param .u64 .ptr .align 1 _Z13jacobi_kernelILi32ELi32EEvPfPKfS0_iiiib_param_0,
	.param .u64 .ptr .align 1 _Z13jacobi_kernelILi32ELi32EEvPfPKfS0_iiiib_param_1,
	.param .u64 .ptr .align 1 _Z13jacobi_kernelILi32ELi32EEvPfPKfS0_iiiib_param_2,
	.param .u32 _Z13jacobi_kernelILi32ELi32EEvPfPKfS0_iiiib_param_3,
	.param .u32 _Z13jacobi_kernelILi32ELi32EEvPfPKfS0_iiiib_param_4,
	.param .u32 _Z13jacobi_kernelILi32ELi32EEvPfPKfS0_iiiib_param_5,
	.param .u32 _Z13jacobi_kernelILi32ELi32EEvPfPKfS0_iiiib_param_6,
	.param .u8 _Z13jacobi_kernelILi32ELi32EEvPfPKfS0_iiiib_param_7
)
{
	.reg .pred 	%p<8>;
	.reg .b16 	%rs<2>;
	.reg .b32 	%r<27>;
	.reg .b32 	%f<16>;
	.reg .b64 	%rd<18>;

	ld.param.u64 	%rd5, [_Z13jacobi_kernelILi32ELi32EEvPfPKfS0_iiiib_param_0];
	ld.param.u64 	%rd3, [_Z13jacobi_kernelILi32ELi32EEvPfPKfS0_iiiib_param_1];
	ld.param.u64 	%rd4, [_Z13jacobi_kernelILi32ELi32EEvPfPKfS0_iiiib_param_2];
	ld.param.u32 	%r6, [_Z13jacobi_kernelILi32ELi32EEvPfPKfS0_iiiib_param_3];
	ld.param.u32 	%r7, [_Z13jacobi_kernelILi32ELi32EEvPfPKfS0_iiiib_param_4];
	ld.param.u32 	%r8, [_Z13jacobi_kernelILi32ELi32EEvPfPKfS0_iiiib_param_5];
	ld.param.u32 	%r5, [_Z13jacobi_kernelILi32ELi32EEvPfPKfS0_iiiib_param_6];
	ld.param.s8 	%rs1, [_Z13jacobi_kernelILi32ELi32EEvPfPKfS0_iiiib_param_7];
	cvta.to.global.u64 	%rd1, %rd5;
	mov.u32 	%r9, %ctaid.y;
	mov.u32 	%r10, %ntid.y;
	mov.u32 	%r11, %tid.y;
	mad.lo.s32 	%r12, %r9, %r10, %r11;
	add.s32 	%r1, %r12, %r6;
	mov.u32 	%r13, %ctaid.x;
	mov.u32 	%r14, %ntid.x;
	mov.u32 	%r15, %tid.x;
	mad.lo.s32 	%r16, %r13, %r14, %r15;
	add.s32 	%r3, %r16, 1;
	setp.ge.s32 	%p1, %r1, %r7;
	add.s32 	%r17, %r8, -1;
	setp.ge.s32 	%p2, %r3, %r17;
	or.pred  	%p3, %p1, %p2;
	@%p3 bra 	$L__BB1_7;
	cvta.to.global.u64 	%rd6, %rd3;
	mul.lo.s32 	%r18, %r8, %r1;
	add.s32 	%r19, %r18, %r3;
	mul.wide.s32 	%rd7, %r19, 4;
	add.s64 	%rd2, %rd6, %rd7;
	ld.global.nc.f32 	%f5, [%rd2+4];
	ld.global.nc.f32 	%f6, [%rd2+-4];
	add.f32 	%f7, %f5, %f6;
	add.s32 	%r20, %r18, %r8;
	mul.wide.s32 	%rd8, %r8, 4;
	add.s64 	%rd9, %rd2, %rd8;
	ld.global.nc.f32 	%f8, [%rd9];
	add.f32 	%f9, %f7, %f8;
	shl.b32 	%r21, %r8, 1;
	sub.s32 	%r22, %r20, %r21;
	add.s32 	%r23, %r22, %r3;
	mul.wide.s32 	%rd10, %r23, 4;
	add.s64 	%rd11, %rd6, %rd10;
	ld.global.nc.f32 	%f10, [%rd11];
	add.f32 	%f11, %f9, %f10;
	mul.f32 	%f1, %f11, 0f3E800000;
	add.s64 	%rd12, %rd1, %rd7;
	st.global.f32 	[%rd12], %f1;
	setp.ne.s32 	%p5, %r1, 1;
	@%p5 bra 	$L__BB1_3;
	add.s32 	%r24, %r5, -1;
	mad.lo.s32 	%r25, %r24, %r8, %r3;
	mul.wide.s32 	%rd13, %r25, 4;
	add.s64 	%rd14, %rd1, %rd13;
	st.global.f32 	[%rd14], %f1;
$L__BB1_3:
	add.s32 	%r26, %r5, -2;
	setp.ne.s32 	%p6, %r26, %r1;
	@%p6 bra 	$L__BB1_5;
	mul.wide.s32 	%rd15, %r16, 4;
	add.s64 	%rd16, %rd1, %rd15;
	st.global.f32 	[%rd16+4], %f1;
$L__BB1_5:
	setp.eq.s16 	%p7, %rs1, 0;
	@%p7 bra 	$L__BB1_9;
	ld.global.nc.f32 	%f12, [%rd2];
	sub.f32 	%f13, %f1, %f12;
	fma.rn.f32 	%f15, %f13, %f13, 0f00000000;
	bra.uni 	$L__BB1_8;
$L__BB1_7:
	setp.eq.s16 	%p4, %rs1, 0;
	mov.f32 	%f15, 0f00000000;
	@%p4 bra 	$L__BB1_9;
$L__BB1_8:
	cvta.to.global.u64 	%rd17, %rd4;
	atom.global.add.f32 	%f14, [%rd17], %f15;
$L__BB1_9:
	ret;

}
	// .globl	_Z13jacobi_kernelILi32ELi32EEvPfPKfS0_iiib
.visible .entry _Z13jacobi_kernelILi32ELi32EEvPfPKfS0_iiib(
	.param .u64 .ptr .align 1 _Z13jacobi_kernelILi32ELi32EEvPfPKfS0_iiib_param_0,
	.param .u64 .ptr .align 1 _Z13jacobi_kernelILi32ELi32EEvPfPKfS0_iiib_param_1,
	.param .u64 .ptr .align 1 _Z13jacobi_kernelILi32ELi32EEvPfPKfS0_iiib_param_2,
	.param .u32 _Z13jacobi_kernelILi32ELi32EEvPfPKfS0_iiib_param_3,
	.param .u32 _Z13jacobi_kernelILi32ELi32EEvPfPKfS0_iiib_param_4,
	.param .u32 _Z13jacobi_kernelILi32ELi32EEvPfPKfS0_iiib_param_5,
	.param .u8 _Z13jacobi_kernelILi32ELi32EEvPfPKfS0_iiib_param_6
)
{
	.reg .pred 	%p<6>;
	.reg .b16 	%rs<2>;
	.reg .b32 	%r<23>;
	.reg .b32 	%f<16>;
	.reg .b64 	%rd<14>;

	ld.param.u64 	%rd2, [_Z13jacobi_kernelILi32ELi32EEvPfPKfS0_iiib_param_0];
	ld.param.u64 	%rd3, [_Z13jacobi_kernelILi32ELi32EEvPfPKfS0_iiib_param_1];
	ld.param.u64 	%rd4, [_Z13jacobi_kernelILi32ELi32EEvPfPKfS0_iiib_param_2];
	ld.param.u32 	%r4, [_Z13jacobi_kernelILi32ELi32EEvPfPKfS0_iiib_param_3];
	ld.param.u32 	%r5, [_Z13jacobi_kernelILi32ELi32EEvPfPKfS0_iiib_param_4];
	ld.param.u32 	%r6, [_Z13jacobi_kernelILi32ELi32EEvPfPKfS0_iiib_param_5];
	ld.param.s8 	%rs1, [_Z13jacobi_kernelILi32ELi32EEvPfPKfS0_iiib_param_6];
	mov.u32 	%r7, %ctaid.y;
	mov.u32 	%r8, %ntid.y;
	mov.u32 	%r9, %tid.y;
	mad.lo.s32 	%r10, %r7, %r8, %r9;
	add.s32 	%r1, %r10, %r4;
	mov.u32 	%r11, %ctaid.x;
	mov.u32 	%r12, %ntid.x;
	mov.u32 	%r13, %tid.x;
	mad.lo.s32 	%r14, %r11, %r12, %r13;
	add.s32 	%r2, %r14, 1;
	setp.ge.s32 	%p1, %r1, %r5;
	add.s32 	%r16, %r6, -1;
	setp.ge.s32 	%p2, %r2, %r16;
	or.pred  	%p3, %p1, %p2;
	@%p3 bra 	$L__BB2_3;
	cvta.to.global.u64 	%rd5, %rd3;
	cvta.to.global.u64 	%rd6, %rd2;
	mul.lo.s32 	%r17, %r6, %r1;
	add.s32 	%r18, %r17, %r2;
	mul.wide.s32 	%rd7, %r18, 4;
	add.s64 	%rd1, %rd5, %rd7;
	ld.global.nc.f32 	%f5, [%rd1+4];
	ld.global.nc.f32 	%f6, [%rd1+-4];
	add.f32 	%f7, %f5, %f6;
	add.s32 	%r19, %r17, %r6;
	mul.wide.s32 	%rd8, %r6, 4;
	add.s64 	%rd9, %rd1, %rd8;
	ld.global.nc.f32 	%f8, [%rd9];
	add.f32 	%f9, %f7, %f8;
	shl.b32 	%r20, %r6, 1;
	sub.s32 	%r21, %r19, %r20;
	add.s32 	%r22, %r21, %r2;
	mul.wide.s32 	%rd10, %r22, 4;
	add.s64 	%rd11, %rd5, %rd10;
	ld.global.nc.f32 	%f10, [%rd11];
	add.f32 	%f11, %f9, %f10;
	mul.f32 	%f1, %f11, 0f3E800000;
	add.s64 	%rd12, %rd6, %rd7;
	st.global.f32 	[%rd12], %f1;
	setp.eq.s16 	%p5, %rs1, 0;
	@%p5 bra 	$L__BB2_5;
	ld.global.nc.f32 	%f12, [%rd1];
	sub.f32 	%f13, %f1, %f12;
	fma.rn.f32 	%f15, %f13, %f13, 0f00000000;
	bra.uni 	$L__BB2_4;
$L__BB2_3:
	setp.eq.s16 	%p4, %rs1, 0;
	mov.f32 	%f15, 0f00000000;
	@%p4 bra 	$L__BB2_5;
$L__BB2_4:
	cvta.to.global.u64 	%rd13, %rd4;
	atom.global.add.f32 	%f14, [%rd13], %f15;
$L__BB2_5:
	ret;

}
.func  (.param .align 16 .b8 func_retval0[16]) __internal_trig_reduction_slowpathd(
	.param .b64 __internal_trig_reduction_slowpathd_param_0
)
{
	.local .align 8 .b8 	__local_depot3[40];
	.reg .b64 	%SP;
	.reg .b64 	%SPL;
	.reg .pred 	%p<10>;
	.reg .b32 	%r<47>;
	.reg .b64 	%rd<74>;
	.reg .b64 	%fd<5>;

	mov.u64 	%SPL, __local_depot3;
	ld.param.f64 	%fd4, [__internal_trig_reduction_slowpathd_param_0];
	add.u64 	%rd1, %SPL, 0;
	{
	.reg .b32 %temp; 
	mov.b64 	{%temp, %r1}, %fd4;
	}
	shr.u32 	%r2, %r1, 20;
	and.b32  	%r3, %r2, 2047;
	setp.eq.s32 	%p1, %r3, 2047;
	mov.b32 	%r46, 0;
	@%p1 bra 	$L__BB3_9;
	add.s32 	%r20, %r3, -1024;
	mov.b64 	%rd20, %fd4;
	shl.b64 	%rd2, %rd20, 11;
	shr.u32 	%r4, %r20, 6;
	sub.s32 	%r45, 15, %r4;
	sub.s32 	%r21, 19, %r4;
	setp.lt.u32 	%p2, %r20, 128;
	selp.b32 	%r6, 18, %r21, %p2;
	setp.ge.s32 	%p3, %r45, %r6;
	mov.b64 	%rd70, 0;
	@%p3 bra 	$L__BB3_4;
	add.s32 	%r23, %r6, %r4;
	neg.s32 	%r43, %r23;
	or.b64  	%rd3, %rd2, -9223372036854775808;
	mov.b64 	%rd70, 0;
	mov.b32 	%r42, 0;
	mov.u64 	%rd25, __cudart_i2opi_d;
	mov.u32 	%r44, %r45;
$L__BB3_3:
	.pragma "nounroll";
	mul.wide.s32 	%rd22, %r42, 8;
	add.s64 	%rd23, %rd1, %rd22;
	mul.wide.s32 	%rd24, %r44, 8;
	add.s64 	%rd26, %rd25, %rd24;
	ld.global.nc.u64 	%rd27, [%rd26];
	{
	.reg .u32 %r0, %r1, %r2, %r3, %alo, %ahi, %blo, %bhi, %clo, %chi;
	mov.b64 	{%alo,%ahi}, %rd27;
	mov.b64 	{%blo,%bhi}, %rd3;
	mov.b64 	{%clo,%chi}, %rd70;
	mad.lo.cc.u32 	%r0, %alo, %blo, %clo;
	madc.hi.cc.u32 	%r1, %alo, %blo, %chi;
	madc.hi.u32 	%r2, %alo, %bhi, 0;
	mad.lo.cc.u32 	%r1, %alo, %bhi, %r1;
	madc.hi.cc.u32 	%r2, %ahi, %blo, %r2;
	madc.hi.u32 	%r3, %ahi, %bhi, 0;
	mad.lo.cc.u32 	%r1, %ahi, %blo, %r1;
	madc.lo.cc.u32 	%r2, %ahi, %bhi, %r2;
	addc.u32 	%r3, %r3, 0;
	mov.b64 	%rd28, {%r0,%r1};
	mov.b64 	%rd70, {%r2,%r3};
	}
	st.local.u64 	[%rd23], %rd28;
	add.s32 	%r44, %r44, 1;
	add.s32 	%r43, %r43, 1;
	add.s32 	%r42, %r42, 1;
	setp.ne.s32 	%p4, %r43, -15;
	mov.u32 	%r45, %r6;
	@%p4 bra 	$L__BB3_3;
$L__BB3_4:
	cvt.s64.s32 	%rd29, %r45;
	cvt.u64.u32 	%rd30, %r4;
	add.s64 	%rd31, %rd30, %rd29;
	shl.b64 	%rd32, %rd31, 3;
	add.s64 	%rd33, %rd1, %rd32;
	st.local.u64 	[%rd33+-120], %rd70;
	and.b32  	%r15, %r2, 63;
	ld.local.u64 	%rd72, [%rd1+16];
	ld.local.u64 	%rd71, [%rd1+24];
	setp.eq.s32 	%p5, %r15, 0;
	@%p5 bra 	$L__BB3_6;
	shl.b64 	%rd34, %rd71, %r15;
	shr.u64 	%rd35, %rd72, 1;
	xor.b32  	%r24, %r15, 63;
	shr.u64 	%rd36, %rd35, %r24;
	or.b64  	%rd71, %rd34, %rd36;
	ld.local.u64 	%rd37, [%rd1+8];
	shl.b64 	%rd38, %rd72, %r15;
	shr.u64 	%rd39, %rd37, 1;
	shr.u64 	%rd40, %rd39, %r24;
	or.b64  	%rd72, %rd38, %rd40;
$L__BB3_6:
	and.b32  	%r25, %r1, -2147483648;
	shr.u64 	%rd41, %rd71, 62;
	cvt.u32.u64 	%r26, %rd41;
	mov.b64 	{%r27, %r28}, %rd71;
	mov.b64 	{%r29, %r30}, %rd72;
	shf.l.wrap.b32 	%r31, %r30, %r27, 2;
	shf.l.wrap.b32 	%r32, %r27, %r28, 2;
	mov.b64 	%rd42, {%r31, %r32};
	shl.b64 	%rd43, %rd72, 2;
	shr.u64 	%rd44, %rd42, 63;
	cvt.u32.u64 	%r33, %rd44;
	add.s32 	%r34, %r33, %r26;
	setp.eq.s32 	%p6, %r25, 0;
	neg.s32 	%r35, %r34;
	selp.b32 	%r46, %r34, %r35, %p6;
	setp.gt.s64 	%p7, %rd42, -1;
	mov.b64 	%rd45, 0;
	{
	.reg .u32 %r0, %r1, %r2, %r3, %a0, %a1, %a2, %a3, %b0, %b1, %b2, %b3;
	mov.b64 	{%a0,%a1}, %rd45;
	mov.b64 	{%a2,%a3}, %rd45;
	mov.b64 	{%b0,%b1}, %rd43;
	mov.b64 	{%b2,%b3}, %rd42;
	sub.cc.u32 	%r0, %a0, %b0;
	subc.cc.u32 	%r1, %a1, %b1;
	subc.cc.u32 	%r2, %a2, %b2;
	subc.u32 	%r3, %a3, %b3;
	mov.b64 	%rd46, {%r0,%r1};
	mov.b64 	%rd47, {%r2,%r3};
	}
	xor.b32  	%r36, %r25, -2147483648;
	selp.b64 	%rd73, %rd42, %rd47, %p7;
	selp.b64 	%rd14, %rd43, %rd46, %p7;
	selp.b32 	%r17, %r25, %r36, %p7;
	clz.b64 	%r37, %rd73;
	cvt.u64.u32 	%rd15, %r37;
	setp.eq.s32 	%p8, %r37, 0;
	@%p8 bra 	$L__BB3_8;
	cvt.u32.u64 	%r38, %rd15;
	and.b32  	%r39, %r38, 63;
	shl.b64 	%rd48, %rd73, %r39;
	shr.u64 	%rd49, %rd14, 1;
	not.b32 	%r40, %r38;
	and.b32  	%r41, %r40, 63;
	shr.u64 	%rd50, %rd49, %r41;
	or.b64  	%rd73, %rd48, %rd50;
$L__BB3_8:
	mov.b64 	%rd51, -3958705157555305931;
	{
	.reg .u32 %r0, %r1, %r2, %r3, %alo, %ahi, %blo, %bhi;
	mov.b64 	{%alo,%ahi}, %rd73;
	mov.b64 	{%blo,%bhi}, %rd51;
	mul.lo.u32 	%r0, %alo, %blo;
	mul.hi.u32 	%r1, %alo, %blo;
	mad.lo.cc.u32 	%r1, %alo, %bhi, %r1;
	madc.hi.u32 	%r2, %alo, %bhi, 0;
	mad.lo.cc.u32 	%r1, %ahi, %blo, %r1;
	madc.hi.cc.u32 	%r2, %ahi, %blo, %r2;
	madc.hi.u32 	%r3, %ahi, %bhi, 0;
	mad.lo.cc.u32 	%r2, %ahi, %bhi, %r2;
	addc.u32 	%r3, %r3, 0;
	mov.b64 	%rd52, {%r0,%r1};
	mov.b64 	%rd53, {%r2,%r3};
	}
	setp.gt.s64 	%p9, %rd53, 0;
	{
	.reg .u32 %r0, %r1, %r2, %r3, %a0, %a1, %a2, %a3, %b0, %b1, %b2, %b3;
	mov.b64 	{%a0,%a1}, %rd52;
	mov.b64 	{%a2,%a3}, %rd53;
	mov.b64 	{%b0,%b1}, %rd52;
	mov.b64 	{%b2,%b3}, %rd53;
	add.cc.u32 	%r0, %a0, %b0;
	addc.cc.u32 	%r1, %a1, %b1;
	addc.cc.u32 	%r2, %a2, %b2;
	addc.u32 	%r3, %a3, %b3;
	mov.b64 	%rd54, {%r0,%r1};
	mov.b64 	%rd55, {%r2,%r3};
	}
	selp.b64 	%rd56, %rd55, %rd53, %p9;
	selp.s64 	%rd57, -1, 0, %p9;
	sub.s64 	%rd58, %rd57, %rd15;
	cvt.u64.u32 	%rd59, %r17;
	shl.b64 	%rd60, %rd59, 32;
	add.s64 	%rd61, %rd56, 1;
	shr.u64 	%rd62, %rd61, 10;
	add.s64 	%rd63, %rd62, 1;
	shr.u64 	%rd64, %rd63, 1;
	shl.b64 	%rd65, %rd58, 52;
	add.s64 	%rd66, %rd65, %rd64;
	add.s64 	%rd67, %rd66, 4602678819172646912;
	or.b64  	%rd68, %rd67, %rd60;
	mov.b64 	%fd4, %rd68;
$L__BB3_9:
	st.param.f64 	[func_retval0], %fd4;
	st.param.b32 	[func_retval0+8], %r46;
	ret;

}


// ===== COMPILED SASS (sm_100) =====

	.target	sm_100

	.elftype	@"ET_EXEC"


//--------------------- .note.nv.tkinfo           --------------------------
	.section	.note.nv.tkinfo,"",@"SHT_NOTE"
	.sectionflags	@"SHF_NOTE_NV_TKINFO"
	.tkinfo
        /*0018*/ 	.word	0x00000002
        /*0030*/ 	.string	""
        /*0030*/ 	.string	"ptxas"
        /*0030*/ 	.string	"Cuda compilation tools, release 13.0, V13.0.88"
        /*0030*/ 	.string	"Build cuda_13.0.r13.0/compiler.36424714_0"
        /*0030*/ 	.string	"-arch sm_100 -m 64 "



//--------------------- .note.nv.cuinfo           --------------------------
	.section	.note.nv.cuinfo,"",@"SHT_NOTE"
	.sectionflags	@"SHF_NOTE_NV_CUINFO"
        /*0018*/ 	.short	0x0002
        /*001a*/ 	.short	0x0064
        /*001c*/ 	.short	0x0082
	.zero		2


//--------------------- .nv.info                  --------------------------
	.section	.nv.info,"",@"SHT_CUDA_INFO"
	.align	4


	//----- nvinfo : EIATTR_REGCOUNT
	.align		4
        /*0000*/ 	.byte	0x04, 0x2f
        /*0002*/ 	.short	(.L_3 - .L_2)
	.align		4
.L_2:
        /*0004*/ 	.word	index@(_Z21initialize_boundariesPfS_fii)
        /*0008*/ 	.word	0x00000020


	//----- nvinfo : EIATTR_FRAME_SIZE
	.align		4
.L_3:
        /*000c*/ 	.byte	0x04, 0x11
        /*000e*/ 	.short	(.L_5 - .L_4)
	.align		4
.L_4:
        /*0010*/ 	.word	index@($_Z21initialize_boundariesPfS_fii$__internal_trig_reduction_slowpathd)
        /*0014*/ 	.word	0x00000028


	//----- nvinfo : EIATTR_FRAME_SIZE
	.align		4
.L_5:
        /*0018*/ 	.byte	0x04, 0x11
        /*001a*/ 	.short	(.L_7 - .L_6)
	.align		4
.L_6:
        /*001c*/ 	.word	index@($__internal_0_$__cuda_sm20_div_rn_f64_full)
        /*0020*/ 	.word	0x00000028


	//----- nvinfo : EIATTR_FRAME_SIZE
	.align		4
.L_7:
        /*0024*/ 	.byte	0x04, 0x11
        /*0026*/ 	.short	(.L_9 - .L_8)
	.align		4
.L_8:
        /*0028*/ 	.word	index@(_Z21initialize_boundariesPfS_fii)
        /*002c*/ 	.word	0x00000028


	//----- nvinfo : EIATTR_REGCOUNT
	.align		4
.L_9:
        /*0030*/ 	.byte	0x04, 0x2f
        /*0032*/ 	.short	(.L_11 - .L_10)
	.align		4
.L_10:
        /*0034*/ 	.word	index@(_Z13jacobi_kernelILi32ELi32EEvPfPKfS0_iiiib)
        /*0038*/ 	.word	0x00000012


	//----- nvinfo : EIATTR_FRAME_SIZE
	.align		4
.L_11:
        /*003c*/ 	.byte	0x04, 0x11
        /*003e*/ 	.short	(.L_13 - .L_12)
	.align		4
.L_12:
        /*0040*/ 	.word	index@(_Z13jacobi_kernelILi32ELi32EEvPfPKfS0_iiiib)
        /*0044*/ 	.word	0x00000000


	//----- nvinfo : EIATTR_REGCOUNT
	.align		4
.L_13:
        /*0048*/ 	.byte	0x04, 0x2f
        /*004a*/ 	.short	(.L_15 - .L_14)
	.align		4
.L_14:
        /*004c*/ 	.word	index@(_Z13jacobi_kernelILi32ELi32EEvPfPKfS0_iiib)
        /*0050*/ 	.word	0x00000010


	//----- nvinfo : EIATTR_FRAME_SIZE
	.align		4
.L_15:
        /*0054*/ 	.byte	0x04, 0x11
        /*0056*/ 	.short	(.L_17 - .L_16)
	.align		4
.L_16:
        /*0058*/ 	.word	index@(_Z13jacobi_kernelILi32ELi32EEvPfPKfS0_iiib)
        /*005c*/ 	.word	0x00000000


	//----- nvinfo : EIATTR_MIN_STACK_SIZE
	.align		4
.L_17:
        /*0060*/ 	.byte	0x04, 0x12
        /*0062*/ 	.short	(.L_19 - .L_18)
	.align		4
.L_18:
        /*0064*/ 	.word	index@(_Z13jacobi_kernelILi32ELi32EEvPfPKfS0_iiib)
        /*0068*/ 	.word	0x00000000


	//----- nvinfo : EIATTR_MIN_STACK_SIZE
	.align		4
.L_19:
        /*006c*/ 	.byte	0x04, 0x12
        /*006e*/ 	.short	(.L_21 - .L_20)
	.align		4
.L_20:
        /*0070*/ 	.word	index@(_Z13jacobi_kernelILi32ELi32EEvPfPKfS0_iiiib)
        /*0074*/ 	.word	0x00000000


	//----- nvinfo : EIATTR_MIN_STACK_SIZE
	.align		4
.L_21:
        /*0078*/ 	.byte	0x04, 0x12
        /*007a*/ 	.short	(.L_23 - .L_22)
	.align		4
.L_22:
        /*007c*/ 	.word	index@(_Z21initialize_boundariesPfS_fii)
        /*0080*/ 	.word	0x00000028
.L_23:


//--------------------- .nv.compat                --------------------------
	.section	.nv.compat,"",@"SHT_CUDA_COMPAT_INFO"
	.align	4
        /*0000*/ 	.byte	0x02, 0x09, 0x00, 0x00, 0x02, 0x02, 0x01, 0x00, 0x02, 0x05, 0x05, 0x00, 0x03, 0x07, 0x01, 0x01
        /*0010*/ 	.byte	0x02, 0x03, 0x00, 0x00, 0x02, 0x06, 0x01, 0x00, 0x04, 0x0b, 0x08, 0x00, 0x01, 0x00, 0x00, 0x00
        /*0020*/ 	.byte	0x00, 0x00, 0x00, 0x00


//--------------------- .nv.info._Z13jacobi_kernelILi32ELi32EEvPfPKfS0_iiib --------------------------
	.section	.nv.info._Z13jacobi_kernelILi32ELi32EEvPfPKfS0_iiib,"",@"SHT_CUDA_INFO"
	.sectionflags	@""
	.align	4


	//----- nvinfo : EIATTR_CUDA_API_VERSION
	.align		4
        /*0000*/ 	.byte	0x04, 0x37
        /*0002*/ 	.short	(.L_25 - .L_24)
.L_24:
        /*0004*/ 	.word	0x00000082


	//----- nvinfo : EIATTR_KPARAM_INFO
	.align		4
.L_25:
        /*0008*/ 	.byte	0x04, 0x17
        /*000a*/ 	.short	(.L_27 - .L_26)
.L_26:
        /*000c*/ 	.word	0x00000000
        /*0010*/ 	.short	0x0006
        /*0012*/ 	.short	0x0024
        /*0014*/ 	.byte	0x00, 0xf0, 0x05, 0x00


	//----- nvinfo : EIATTR_KPARAM_INFO
	.align		4
.L_27:
        /*0018*/ 	.byte	0x04, 0x17
        /*001a*/ 	.short	(.L_29 - .L_28)
.L_28:
        /*001c*/ 	.word	0x00000000
        /*0020*/ 	.short	0x0005
        /*0022*/ 	.short	0x0020
        /*0024*/ 	.byte	0x00, 0xf0, 0x11, 0x00


	//----- nvinfo : EIATTR_KPARAM_INFO
	.align		4
.L_29:
        /*0028*/ 	.byte	0x04, 0x17
        /*002a*/ 	.short	(.L_31 - .L_30)
.L_30:
        /*002c*/ 	.word	0x00000000
        /*0030*/ 	.short	0x0004
        /*0032*/ 	.short	0x001c
        /*0034*/ 	.byte	0x00, 0xf0, 0x11, 0x00


	//----- nvinfo : EIATTR_KPARAM_INFO
	.align		4
.L_31:
        /*0038*/ 	.byte	0x04, 0x17
        /*003a*/ 	.short	(.L_33 - .L_32)
.L_32:
        /*003c*/ 	.word	0x00000000
        /*0040*/ 	.short	0x0003
        /*0042*/ 	.short	0x0018
        /*0044*/ 	.byte	0x00, 0xf0, 0x11, 0x00


	//----- nvinfo : EIATTR_KPARAM_INFO
	.align		4
.L_33:
        /*0048*/ 	.byte	0x04, 0x17
        /*004a*/ 	.short	(.L_35 - .L_34)
.L_34:
        /*004c*/ 	.word	0x00000000
        /*0050*/ 	.short	0x0002
        /*0052*/ 	.short	0x0010
        /*0054*/ 	.byte	0x00, 0xf5, 0x21, 0x00


	//----- nvinfo : EIATTR_KPARAM_INFO
	.align		4
.L_35:
        /*0058*/ 	.byte	0x04, 0x17
        /*005a*/ 	.short	(.L_37 - .L_36)
.L_36:
        /*005c*/ 	.word	0x00000000
        /*0060*/ 	.short	0x0001
        /*0062*/ 	.short	0x0008
        /*0064*/ 	.byte	0x00, 0xf5, 0x21, 0x00


	//----- nvinfo : EIATTR_KPARAM_INFO
	.align		4
.L_37:
        /*0068*/ 	.byte	0x04, 0x17
        /*006a*/ 	.short	(.L_39 - .L_38)
.L_38:
        /*006c*/ 	.word	0x00000000
        /*0070*/ 	.short	0x0000
        /*0072*/ 	.short	0x0000
        /*0074*/ 	.byte	0x00, 0xf5, 0x21, 0x00


	//----- nvinfo : EIATTR_SPARSE_MMA_MASK
	.align		4
.L_39:
        /*0078*/ 	.byte	0x03, 0x50
        /*007a*/ 	.short	0x0000


	//----- nvinfo : EIATTR_MAXREG_COUNT
	.align		4
        /*007c*/ 	.byte	0x03, 0x1b
        /*007e*/ 	.short	0x00ff


	//----- nvinfo : EIATTR_MERCURY_ISA_VERSION
	.align		4
        /*0080*/ 	.byte	0x03, 0x5f
        /*0082*/ 	.short	0x0101


	//----- nvinfo : EIATTR_VRC_CTA_INIT_COUNT
	.align		4
        /*0084*/ 	.byte	0x02, 0x4a
	.zero		1
	.zero		1


	//----- nvinfo : EIATTR_EXIT_INSTR_OFFSETS
	.align		4
        /*0088*/ 	.byte	0x04, 0x1c
        /*008a*/ 	.short	(.L_41 - .L_40)


	//   ....[0]....
.L_40:
        /*008c*/ 	.word	0x000002a0


	//   ....[1]....
        /*0090*/ 	.word	0x00000320


	//   ....[2]....
        /*0094*/ 	.word	0x00000370


	//----- nvinfo : EIATTR_CRS_STACK_SIZE
	.align		4
.L_41:
        /*0098*/ 	.byte	0x04, 0x1e
        /*009a*/ 	.short	(.L_43 - .L_42)
.L_42:
        /*009c*/ 	.word	0x00000000


	//----- nvinfo : EIATTR_CBANK_PARAM_SIZE
	.align		4
.L_43:
        /*00a0*/ 	.byte	0x03, 0x19
        /*00a2*/ 	.short	0x0025


	//----- nvinfo : EIATTR_PARAM_CBANK
	.align		4
        /*00a4*/ 	.byte	0x04, 0x0a
        /*00a6*/ 	.short	(.L_45 - .L_44)
	.align		4
.L_44:
        /*00a8*/ 	.word	index@(.nv.constant0._Z13jacobi_kernelILi32ELi32EEvPfPKfS0_iiib)
        /*00ac*/ 	.short	0x0380
        /*00ae*/ 	.short	0x0025


	//----- nvinfo : EIATTR_SW_WAR
	.align		4
.L_45:
        /*00b0*/ 	.byte	0x04, 0x36
        /*00b2*/ 	.short	(.L_47 - .L_46)
.L_46:
        /*00b4*/ 	.word	0x00000008
.L_47:


//--------------------- .nv.info._Z13jacobi_kernelILi32ELi32EEvPfPKfS0_iiiib --------------------------
	.section	.nv.info._Z13jacobi_kernelILi32ELi32EEvPfPKfS0_iiiib,"",@"SHT_CUDA_INFO"
	.sectionflags	@""
	.align	4


	//----- nvinfo : EIATTR_CUDA_API_VERSION
	.align		4
        /*0000*/ 	.byte	0x04, 0x37
        /*0002*/ 	.short	(.L_49 - .L_48)
.L_48:
        /*0004*/ 	.word	0x00000082


	//----- nvinfo : EIATTR_KPARAM_INFO
	.align		4
.L_49:
        /*0008*/ 	.byte	0x04, 0x17
        /*000a*/ 	.short	(.L_51 - .L_50)
.L_50:
        /*000c*/ 	.word	0x00000000
        /*0010*/ 	.short	0x0007
        /*0012*/ 	.short	0x0028
        /*0014*/ 	.byte	0x00, 0xf0, 0x05, 0x00


	//----- nvinfo : EIATTR_KPARAM_INFO
	.align		4
.L_51:
        /*0018*/ 	.byte	0x04, 0x17
        /*001a*/ 	.short	(.L_53 - .L_52)
.L_52:
        /*001c*/ 	.word	0x00000000
        /*0020*/ 	.short	0x0006
        /*0022*/ 	.short	0x0024
        /*0024*/ 	.byte	0x00, 0xf0, 0x11, 0x00


	//----- nvinfo : EIATTR_KPARAM_INFO
	.align		4
.L_53:
        /*0028*/ 	.byte	0x04, 0x17
        /*002a*/ 	.short	(.L_55 - .L_54)
.L_54:
        /*002c*/ 	.word	0x00000000
        /*0030*/ 	.short	0x0005
        /*0032*/ 	.short	0x0020
        /*0034*/ 	.byte	0x00, 0xf0, 0x11, 0x00


	//----- nvinfo : EIATTR_KPARAM_INFO
	.align		4
.L_55:
        /*0038*/ 	.byte	0x04, 0x17
        /*003a*/ 	.short	(.L_57 - .L_56)
.L_56:
        /*003c*/ 	.word	0x00000000
        /*0040*/ 	.short	0x0004
        /*0042*/ 	.short	0x001c
        /*0044*/ 	.byte	0x00, 0xf0, 0x11, 0x00


	//----- nvinfo : EIATTR_KPARAM_INFO
	.align		4
.L_57:
        /*0048*/ 	.byte	0x04, 0x17
        /*004a*/ 	.short	(.L_59 - .L_58)
.L_58:
        /*004c*/ 	.word	0x00000000
        /*0050*/ 	.short	0x0003
        /*0052*/ 	.short	0x0018
        /*0054*/ 	.byte	0x00, 0xf0, 0x11, 0x00


	//----- nvinfo : EIATTR_KPARAM_INFO
	.align		4
.L_59:
        /*0058*/ 	.byte	0x04, 0x17
        /*005a*/ 	.short	(.L_61 - .L_60)
.L_60:
        /*005c*/ 	.word	0x00000000
        /*0060*/ 	.short	0x0002
        /*0062*/ 	.short	0x0010
        /*0064*/ 	.byte	0x00, 0xf5, 0x21, 0x00


	//----- nvinfo : EIATTR_KPARAM_INFO
	.align		4
.L_61:
        /*0068*/ 	.byte	0x04, 0x17
        /*006a*/ 	.short	(.L_63 - .L_62)
.L_62:
        /*006c*/ 	.word	0x00000000
        /*0070*/ 	.short	0x0001
        /*0072*/ 	.short	0x0008
        /*0074*/ 	.byte	0x00, 0xf5, 0x21, 0x00


	//----- nvinfo : EIATTR_KPARAM_INFO
	.align		4
.L_63:
        /*0078*/ 	.byte	0x04, 0x17
        /*007a*/ 	.short	(.L_65 - .L_64)
.L_64:
        /*007c*/ 	.word	0x00000000
        /*0080*/ 	.short	0x0000
        /*0082*/ 	.short	0x0000
        /*0084*/ 	.byte	0x00, 0xf5, 0x21, 0x00


	//----- nvinfo : EIATTR_SPARSE_MMA_MASK
	.align		4
.L_65:
        /*0088*/ 	.byte	0x03, 0x50
        /*008a*/ 	.short	0x0000


	//----- nvinfo : EIATTR_MAXREG_COUNT
	.align		4
        /*008c*/ 	.byte	0x03, 0x1b
        /*008e*/ 	.short	0x00ff


	//----- nvinfo : EIATTR_MERCURY_ISA_VERSION
	.align		4
        /*0090*/ 	.byte	0x03, 0x5f
        /*0092*/ 	.short	0x0101


	//----- nvinfo : EIATTR_VRC_CTA_INIT_COUNT
	.align		4
        /*0094*/ 	.byte	0x02, 0x4a
	.zero		1
	.zero		1


	//----- nvinfo : EIATTR_EXIT_INSTR_OFFSETS
	.align		4
        /*0098*/ 	.byte	0x04, 0x1c
        /*009a*/ 	.short	(.L_67 - .L_66)


	//   ....[0]....
.L_66:
        /*009c*/ 	.word	0x00000350


	//   ....[1]....
        /*00a0*/ 	.word	0x000003d0


	//   ....[2]....
        /*00a4*/ 	.word	0x00000420


	//----- nvinfo : EIATTR_CRS_STACK_SIZE
	.align		4
.L_67:
        /*00a8*/ 	.byte	0x04, 0x1e
        /*00aa*/ 	.short	(.L_69 - .L_68)
.L_68:
        /*00ac*/ 	.word	0x00000000


	//----- nvinfo : EIATTR_CBANK_PARAM_SIZE
	.align		4
.L_69:
        /*00b0*/ 	.byte	0x03, 0x19
        /*00b2*/ 	.short	0x0029


	//----- nvinfo : EIATTR_PARAM_CBANK
	.align		4
        /*00b4*/ 	.byte	0x04, 0x0a
        /*00b6*/ 	.short	(.L_71 - .L_70)
	.align		4
.L_70:
        /*00b8*/ 	.word	index@(.nv.constant0._Z13jacobi_kernelILi32ELi32EEvPfPKfS0_iiiib)
        /*00bc*/ 	.short	0x0380
        /*00be*/ 	.short	0x0029


	//----- nvinfo : EIATTR_SW_WAR
	.align		4
.L_71:
        /*00c0*/ 	.byte	0x04, 0x36
        /*00c2*/ 	.short	(.L_73 - .L_72)
.L_72:
        /*00c4*/ 	.word	0x00000008
.L_73:


//--------------------- .nv.info._Z21initialize_boundariesPfS_fii --------------------------
	.section	.nv.info._Z21initialize_boundariesPfS_fii,"",@"SHT_CUDA_INFO"
	.sectionflags	@""
	.align	4


	//----- nvinfo : EIATTR_CUDA_API_VERSION
	.align		4
        /*0000*/ 	.byte	0x04, 0x37
        /*0002*/ 	.short	(.L_75 - .L_74)
.L_74:
        /*0004*/ 	.word	0x00000082


	//----- nvinfo : EIATTR_KPARAM_INFO
	.align		4
.L_75:
        /*0008*/ 	.byte	0x04, 0x17
        /*000a*/ 	.short	(.L_77 - .L_76)
.L_76:
        /*000c*/ 	.word	0x00000000
        /*0010*/ 	.short	0x0004
        /*0012*/ 	.short	0x0018
        /*0014*/ 	.byte	0x00, 0xf0, 0x11, 0x00


	//----- nvinfo : EIATTR_KPARAM_INFO
	.align		4
.L_77:
        /*0018*/ 	.byte	0x04, 0x17
        /*001a*/ 	.short	(.L_79 - .L_78)
.L_78:
        /*001c*/ 	.word	0x00000000
        /*0020*/ 	.short	0x0003
        /*0022*/ 	.short	0x0014
        /*0024*/ 	.byte	0x00, 0xf0, 0x11, 0x00


	//----- nvinfo : EIATTR_KPARAM_INFO
	.align		4
.L_79:
        /*0028*/ 	.byte	0x04, 0x17
        /*002a*/ 	.short	(.L_81 - .L_80)
.L_80:
        /*002c*/ 	.word	0x00000000
        /*0030*/ 	.short	0x0002
        /*0032*/ 	.short	0x0010
        /*0034*/ 	.byte	0x00, 0xf0, 0x11, 0x00


	//----- nvinfo : EIATTR_KPARAM_INFO
	.align		4
.L_81:
        /*0038*/ 	.byte	0x04, 0x17
        /*003a*/ 	.short	(.L_83 - .L_82)
.L_82:
        /*003c*/ 	.word	0x00000000
        /*0040*/ 	.short	0x0001
        /*0042*/ 	.short	0x0008
        /*0044*/ 	.byte	0x00, 0xf5, 0x21, 0x00


	//----- nvinfo : EIATTR_KPARAM_INFO
	.align		4
.L_83:
        /*0048*/ 	.byte	0x04, 0x17
        /*004a*/ 	.short	(.L_85 - .L_84)
.L_84:
        /*004c*/ 	.word	0x00000000
        /*0050*/ 	.short	0x0000
        /*0052*/ 	.short	0x0000
        /*0054*/ 	.byte	0x00, 0xf5, 0x21, 0x00


	//----- nvinfo : EIATTR_SPARSE_MMA_MASK
	.align		4
.L_85:
        /*0058*/ 	.byte	0x03, 0x50
        /*005a*/ 	.short	0x0000


	//----- nvinfo : EIATTR_MAXREG_COUNT
	.align		4
        /*005c*/ 	.byte	0x03, 0x1b
        /*005e*/ 	.short	0x00ff


	//----- nvinfo : EIATTR_MERCURY_ISA_VERSION
	.align		4
        /*0060*/ 	.byte	0x03, 0x5f
        /*0062*/ 	.short	0x0101


	//----- nvinfo : EIATTR_VRC_CTA_INIT_COUNT
	.align		4
        /*0064*/ 	.byte	0x02, 0x4a
	.zero		1
	.zero		1


	//----- nvinfo : EIATTR_EXIT_INSTR_OFFSETS
	.align		4
        /*0068*/ 	.byte	0x04, 0x1c
        /*006a*/ 	.short	(.L_87 - .L_86)


	//   ....[0]....
.L_86:
        /*006c*/ 	.word	0x00000080


	//   ....[1]....
        /*0070*/ 	.word	0x000006f0


	//----- nvinfo : EIATTR_CRS_STACK_SIZE
	.align		4
.L_87:
        /*0074*/ 	.byte	0x04, 0x1e
        /*0076*/ 	.short	(.L_89 - .L_88)
.L_88:
        /*0078*/ 	.word	0x00000000


	//----- nvinfo : EIATTR_CBANK_PARAM_SIZE
	.align		4
.L_89:
        /*007c*/ 	.byte	0x03, 0x19
        /*007e*/ 	.short	0x001c


	//----- nvinfo : EIATTR_PARAM_CBANK
	.align		4
        /*0080*/ 	.byte	0x04, 0x0a
        /*0082*/ 	.short	(.L_91 - .L_90)
	.align		4
.L_90:
        /*0084*/ 	.word	index@(.nv.constant0._Z21initialize_boundariesPfS_fii)
        /*0088*/ 	.short	0x0380
        /*008a*/ 	.short	0x001c


	//----- nvinfo : EIATTR_SW_WAR
	.align		4
.L_91:
        /*008c*/ 	.byte	0x04, 0x36
        /*008e*/ 	.short	(.L_93 - .L_92)
.L_92:
        /*0090*/ 	.word	0x00000008
.L_93:


//--------------------- .nv.callgraph             --------------------------
	.section	.nv.callgraph,"",@"SHT_CUDA_CALLGRAPH"
	.align	4
	.sectionentsize	8
	.align		4
        /*0000*/ 	.word	0x00000000
	.align		4
        /*0004*/ 	.word	0xffffffff
	.align		4
        /*0008*/ 	.word	0x00000000
	.align		4
        /*000c*/ 	.word	0xfffffffe
	.align		4
        /*0010*/ 	.word	0x00000000
	.align		4
        /*0014*/ 	.word	0xfffffffd
	.align		4
        /*0018*/ 	.word	0x00000000
	.align		4
        /*001c*/ 	.word	0xfffffffc


//--------------------- .nv.constant4             --------------------------
	.section	.nv.constant4,"a",@progbits
	.align	8
	.align		8
.nv.constant4:
        /*0000*/ 	.dword	__cudart_i2opi_d
	.align		8
        /*0008*/ 	.dword	__cudart_sin_cos_coeffs


//--------------------- .text._Z13jacobi_kernelILi32ELi32EEvPfPKfS0_iiib --------------------------
	.section	.text._Z13jacobi_kernelILi32ELi32EEvPfPKfS0_iiib,"ax",@progbits
	.align	128
        .global         _Z13jacobi_kernelILi32ELi32EEvPfPKfS0_iiib
        .type           _Z13jacobi_kernelILi32ELi32EEvPfPKfS0_iiib,@function
        .size           _Z13jacobi_kernelILi32ELi32EEvPfPKfS0_iiib,(.L_x_28 - _Z13jacobi_kernelILi32ELi32EEvPfPKfS0_iiib)
        .other          _Z13jacobi_kernelILi32ELi32EEvPfPKfS0_iiib,@"STO_CUDA_ENTRY STV_DEFAULT"
_Z13jacobi_kernelILi32ELi32EEvPfPKfS0_iiib:
.text._Z13jacobi_kernelILi32ELi32EEvPfPKfS0_iiib:
[----:B------:R-:W-:Y:S01]  /*0000*/  LDC R1, c[0x0][0x37c] ;  /* 0x0000df00ff017b82 */ /* 0x000fe20000000800 */
[----:B------:R-:W0:Y:S07]  /*0010*/  S2R R5, SR_TID.X ;  /* 0x0000000000057919 */ /* 0x000e2e0000002100 */
[----:B------:R-:W1:Y:S01]  /*0020*/  LDC R0, c[0x0][0x364] ;  /* 0x0000d900ff007b82 */ /* 0x000e620000000800 */
[----:B------:R-:W2:Y:S01]  /*0030*/  LDCU.64 UR8, c[0x0][0x398] ;  /* 0x00007300ff0877ac */ /* 0x000ea20008000a00 */
[----:B------:R-:W-:Y:S01]  /*0040*/  BSSY.RECONVERGENT B0, `(.L_x_0) ;  /* 0x0000030000007945 */ /* 0x000fe20003800200 */
[----:B------:R-:W1:Y:S01]  /*0050*/  S2R R3, SR_TID.Y ;  /* 0x0000000000037919 */ /* 0x000e620000002200 */
[----:B------:R-:W3:Y:S04]  /*0060*/  LDCU.64 UR6, c[0x0][0x358] ;  /* 0x00006b00ff0677ac */ /* 0x000ee80008000a00 */
[----:B------:R-:W0:Y:S08]  /*0070*/  S2UR UR5, SR_CTAID.X ;  /* 0x00000000000579c3 */ /* 0x000e300000002500 */
[----:B------:R-:W0:Y:S08]  /*0080*/  LDC R2, c[0x0][0x360] ;  /* 0x0000d800ff027b82 */ /* 0x000e300000000800 */
[----:B------:R-:W1:Y:S08]  /*0090*/  S2UR UR4, SR_CTAID.Y ;  /* 0x00000000000479c3 */ /* 0x000e700000002600 */
[----:B------:R-:W4:Y:S01]  /*00a0*/  LDC R13, c[0x0][0x3a0] ;  /* 0x0000e800ff0d7b82 */ /* 0x000f220000000800 */
[----:B0-----:R-:W-:-:S05]  /*00b0*/  IMAD R2, R2, UR5, R5 ;  /* 0x0000000502027c24 */ /* 0x001fca000f8e0205 */
[----:B------:R-:W-:Y:S01]  /*00c0*/  IADD3 R5, PT, PT, R2, 0x1, RZ ;  /* 0x0000000102057810 */ /* 0x000fe20007ffe0ff */
[----:B-1----:R-:W-:-:S05]  /*00d0*/  IMAD R0, R0, UR4, R3 ;  /* 0x0000000400007c24 */ /* 0x002fca000f8e0203 */
[----:B--2---:R-:W-:Y:S02]  /*00e0*/  IADD3 R0, PT, PT, R0, UR8, RZ ;  /* 0x0000000800007c10 */ /* 0x004fe4000fffe0ff */
[----:B----4-:R-:W-:-:S04]  /*00f0*/  IADD3 R4, PT, PT, R13, -0x1, RZ ;  /* 0xffffffff0d047810 */ /* 0x010fc80007ffe0ff */
[----:B------:R-:W-:-:S04]  /*0100*/  ISETP.GE.AND P0, PT, R5, R4, PT ;  /* 0x000000040500720c */ /* 0x000fc80003f06270 */
[----:B------:R-:W-:-:S13]  /*0110*/  ISETP.GE.OR P0, PT, R0, UR9, P0 ;  /* 0x0000000900007c0c */ /* 0x000fda0008706670 */
[----:B---3--:R-:W-:Y:S05]  /*0120*/  @P0 BRA `(.L_x_1) ;  /* 0x0000000000700947 */ /* 0x008fea0003800000 */
[----:B------:R-:W0:Y:S01]  /*0130*/  LDC.64 R6, c[0x0][0x388] ;  /* 0x0000e200ff067b82 */ /* 0x000e220000000a00 */
[CC--:B------:R-:W-:Y:S01]  /*0140*/  IMAD R11, R0.reuse, R13.reuse, R5 ;  /* 0x0000000d000b7224 */ /* 0x0c0fe200078e0205 */
[----:B------:R-:W-:Y:S01]  /*0150*/  IADD3 R9, PT, PT, -R13, RZ, RZ ;  /* 0x000000ff0d097210 */ /* 0x000fe20007ffe1ff */
[----:B------:R-:W-:Y:S01]  /*0160*/  IMAD R0, R0, R13, R13 ;  /* 0x0000000d00007224 */ /* 0x000fe200078e020d */
[----:B------:R-:W1:Y:S04]  /*0170*/  LDCU.U8 UR4, c[0x0][0x3a4] ;  /* 0x00007480ff0477ac */ /* 0x000e680008000000 */
[----:B------:R-:W-:-:S04]  /*0180*/  LEA R0, R9, R0, 0x1 ;  /* 0x0000000009007211 */ /* 0x000fc800078e08ff */
[----:B------:R-:W-:Y:S01]  /*0190*/  IADD3 R9, PT, PT, R5, R0, RZ ;  /* 0x0000000005097210 */ /* 0x000fe20007ffe0ff */
[----:B0-----:R-:W-:-:S05]  /*01a0*/  IMAD.WIDE R2, R11, 0x4, R6 ;  /* 0x000000040b027825 */ /* 0x001fca00078e0206 */
[----:B------:R-:W2:Y:S01]  /*01b0*/  LDG.E.CONSTANT R0, desc[UR6][R2.64+0x4] ;  /* 0x0000040602007981 */ /* 0x000ea2000c1e9900 */
[----:B------:R-:W-:-:S03]  /*01c0*/  IMAD.WIDE R4, R13, 0x4, R2 ;  /* 0x000000040d047825 */ /* 0x000fc600078e0202 */
[----:B------:R-:W2:Y:S01]  /*01d0*/  LDG.E.CONSTANT R13, desc[UR6][R2.64+-0x4] ;  /* 0xfffffc06020d7981 */ /* 0x000ea2000c1e9900 */
[----:B------:R-:W-:Y:S02]  /*01e0*/  IMAD.WIDE R6, R9, 0x4, R6 ;  /* 0x0000000409067825 */ /* 0x000fe400078e0206 */
[----:B------:R-:W0:Y:S01]  /*01f0*/  LDC.64 R8, c[0x0][0x380] ;  /* 0x0000e000ff087b82 */ /* 0x000e220000000a00 */
[----:B------:R-:W3:Y:S04]  /*0200*/  LDG.E.CONSTANT R5, desc[UR6][R4.64] ;  /* 0x0000000604057981 */ /* 0x000ee8000c1e9900 */
[----:B------:R-:W4:Y:S01]  /*0210*/  LDG.E.CONSTANT R7, desc[UR6][R6.64] ;  /* 0x0000000606077981 */ /* 0x000f22000c1e9900 */
[----:B-1----:R-:W-:-:S06]  /*0220*/  UPRMT UR4, UR4, 0x8880, URZ ;  /* 0x0000888004047896 */ /* 0x002fcc00080000ff */
[----:B------:R-:W-:Y:S01]  /*0230*/  ISETP.NE.AND P0, PT, RZ, UR4, PT ;  /* 0x00000004ff007c0c */ /* 0x000fe2000bf05270 */
[----:B0-----:R-:W-:-:S04]  /*0240*/  IMAD.WIDE R8, R11, 0x4, R8 ;  /* 0x000000040b087825 */ /* 0x001fc800078e0208 */
[----:B--2---:R-:W-:-:S04]  /*0250*/  FADD R0, R0, R13 ;  /* 0x0000000d00007221 */ /* 0x004fc80000000000 */
[----:B---3--:R-:W-:-:S04]  /*0260*/  FADD R0, R0, R5 ;  /* 0x0000000500007221 */ /* 0x008fc80000000000 */
[----:B----4-:R-:W-:-:S04]  /*0270*/  FADD R0, R0, R7 ;  /* 0x0000000700007221 */ /* 0x010fc80000000000 */
[----:B------:R-:W-:-:S05]  /*0280*/  FMUL R5, R0, 0.25 ;  /* 0x3e80000000057820 */ /* 0x000fca0000400000 */
[----:B------:R0:W-:Y:S01]  /*0290*/  STG.E desc[UR6][R8.64], R5 ;  /* 0x0000000508007986 */ /* 0x0001e2000c101906 */
[----:B------:R-:W-:Y:S05]  /*02a0*/  @!P0 EXIT ;  /* 0x000000000000894d */ /* 0x000fea0003800000 */
[----:B------:R-:W2:Y:S02]  /*02b0*/  LDG.E.CONSTANT R0, desc[UR6][R2.64] ;  /* 0x0000000602007981 */ /* 0x000ea4000c1e9900 */
[----:B--2---:R-:W-:-:S04]  /*02c0*/  FADD R0, R5, -R0 ;  /* 0x8000000005007221 */ /* 0x004fc80000000000 */
[----:B0-----:R-:W-:Y:S01]  /*02d0*/  FFMA R5, R0, R0, RZ ;  /* 0x0000000000057223 */ /* 0x001fe200000000ff */
[----:B------:R-:W-:Y:S06]  /*02e0*/  BRA `(.L_x_2) ;  /* 0x0000000000147947 */ /* 0x000fec0003800000 */
.L_x_1:
[----:B------:R-:W0:Y:S02]  /*02f0*/  LDCU.U8 UR4, c[0x0][0x3a4] ;  /* 0x00007480ff0477ac */ /* 0x000e240008000000 */
[----:B0-----:R-:W-:-:S06]  /*0300*/  UPRMT UR4, UR4, 0x8880, URZ ;  /* 0x0000888004047896 */ /* 0x001fcc00080000ff */
[----:B------:R-:W-:-:S13]  /*0310*/  ISETP.NE.AND P0, PT, RZ, UR4, PT ;  /* 0x00000004ff007c0c */ /* 0x000fda000bf05270 */
[----:B------:R-:W-:Y:S05]  /*0320*/  @!P0 EXIT ;  /* 0x000000000000894d */ /* 0x000fea0003800000 */
[----:B------:R-:W-:-:S07]  /*0330*/  HFMA2 R5, -RZ, RZ, 0, 0 ;  /* 0x00000000ff057431 */ /* 0x000fce00000001ff */
.L_x_2:
[----:B------:R-:W-:Y:S05]  /*0340*/  BSYNC.RECONVERGENT B0 ;  /* 0x0000000000007941 */ /* 0x000fea0003800200 */
.L_x_0:
[----:B------:R-:W0:Y:S02]  /*0350*/  LDC.64 R2, c[0x0][0x390] ;  /* 0x0000e400ff027b82 */ /* 0x000e240000000a00 */
[----:B0-----:R-:W-:Y:S01]  /*0360*/  REDG.E.ADD.F32.FTZ.RN.STRONG.GPU desc[UR6][R2.64], R5 ;  /* 0x00000005020079a6 */ /* 0x001fe2000c12f306 */
[----:B------:R-:W-:Y:S05]  /*0370*/  EXIT ;  /* 0x000000000000794d */ /* 0x000fea0003800000 */
.L_x_3:
[----:B------:R-:W-:-:S00]  /*0380*/  BRA `(.L_x_3) ;  /* 0xfffffffc00fc7947 */ /* 0x000fc0000383ffff */
[----:B------:R-:W-:-:S00]  /*0390*/  NOP ;  /* 0x0000000000007918 */ /* 0x000fc00000000000 */
        /* <DEDUP_REMOVED lines=14> */
.L_x_28:


//--------------------- .text._Z13jacobi_kernelILi32ELi32EEvPfPKfS0_iiiib --------------------------
	.section	.text._Z13jacobi_kernelILi32ELi32EEvPfPKfS0_iiiib,"ax",@progbits
	.align	128
        .global         _Z13jacobi_kernelILi32ELi32EEvPfPKfS0_iiiib
        .type           _Z13jacobi_kernelILi32ELi32EEvPfPKfS0_iiiib,@function
        .size           _Z13jacobi_kernelILi32ELi32EEvPfPKfS0_iiiib,(.L_x_29 - _Z13jacobi_kernelILi32ELi32EEvPfPKfS0_iiiib)
        .other          _Z13jacobi_kernelILi32ELi32EEvPfPKfS0_iiiib,@"STO_CUDA_ENTRY STV_DEFAULT"
_Z13jacobi_kernelILi32ELi32EEvPfPKfS0_iiiib:
.text._Z13jacobi_kernelILi32ELi32EEvPfPKfS0_iiiib:
        /* <DEDUP_REMOVED lines=23> */
[----:B------:R-:W1:Y:S02]  /*0170*/  LDCU UR4, c[0x0][0x3a4] ;  /* 0x00007480ff0477ac */ /* 0x000e640008000800 */
[----:B------:R-:W-:Y:S01]  /*0180*/  LEA R5, R5, R2, 0x1 ;  /* 0x0000000205057211 */ /* 0x000fe200078e08ff */
[----:B------:R-:W2:Y:S03]  /*0190*/  LDCU.U8 UR5, c[0x0][0x3a8] ;  /* 0x00007500ff0577ac */ /* 0x000ea60008000000 */
[----:B------:R-:W-:Y:S01]  /*01a0*/  IADD3 R5, PT, PT, R12, R5, RZ ;  /* 0x000000050c057210 */ /* 0x000fe20007ffe0ff */
[----:B0-----:R-:W-:-:S05]  /*01b0*/  IMAD.WIDE R2, R13, 0x4, R10 ;  /* 0x000000040d027825 */ /* 0x001fca00078e020a */
[----:B------:R-:W3:Y:S01]  /*01c0*/  LDG.E.CONSTANT R14, desc[UR8][R2.64+0x4] ;  /* 0x00000408020e7981 */ /* 0x000ee2000c1e9900 */
[----:B------:R-:W-:-:S03]  /*01d0*/  IMAD.WIDE R8, R7, 0x4, R2 ;  /* 0x0000000407087825 */ /* 0x000fc600078e0202 */
[----:B------:R-:W3:Y:S01]  /*01e0*/  LDG.E.CONSTANT R15, desc[UR8][R2.64+-0x4] ;  /* 0xfffffc08020f7981 */ /* 0x000ee2000c1e9900 */
[----:B------:R-:W-:Y:S02]  /*01f0*/  IMAD.WIDE R10, R5, 0x4, R10 ;  /* 0x00000004050a7825 */ /* 0x000fe400078e020a */
[----:B------:R-:W0:Y:S01]  /*0200*/  LDC.64 R4, c[0x0][0x380] ;  /* 0x0000e000ff047b82 */ /* 0x000e220000000a00 */
[----:B------:R-:W4:Y:S04]  /*0210*/  LDG.E.CONSTANT R9, desc[UR8][R8.64] ;  /* 0x0000000808097981 */ /* 0x000f28000c1e9900 */
[----:B------:R-:W5:Y:S01]  /*0220*/  LDG.E.CONSTANT R10, desc[UR8][R10.64] ;  /* 0x000000080a0a7981 */ /* 0x000f62000c1e9900 */
[----:B------:R-:W-:Y:S01]  /*0230*/  ISETP.NE.AND P0, PT, R6, 0x1, PT ;  /* 0x000000010600780c */ /* 0x000fe20003f05270 */
[----:B-1----:R-:W-:-:S02]  /*0240*/  UIADD3 UR6, UPT, UPT, UR4, -0x2, URZ ;  /* 0xfffffffe04067890 */ /* 0x002fc4000fffe0ff */
[----:B------:R-:W-:Y:S02]  /*0250*/  UIADD3 UR4, UPT, UPT, UR4, -0x1, URZ ;  /* 0xffffffff04047890 */ /* 0x000fe4000fffe0ff */
[----:B--2---:R-:W-:Y:S02]  /*0260*/  UPRMT UR5, UR5, 0x8880, URZ ;  /* 0x0000888005057896 */ /* 0x004fe400080000ff */
[----:B------:R-:W-:Y:S01]  /*0270*/  ISETP.NE.AND P1, PT, R6, UR6, PT ;  /* 0x0000000606007c0c */ /* 0x000fe2000bf25270 */
[----:B---3--:R-:W-:-:S05]  /*0280*/  FADD R14, R14, R15 ;  /* 0x0000000f0e0e7221 */ /* 0x008fca0000000000 */
[----:B------:R-:W-:Y:S01]  /*0290*/  @!P0 IMAD R15, R7, UR4, R12 ;  /* 0x00000004070f8c24 */ /* 0x000fe2000f8e020c */
[----:B------:R-:W-:Y:S01]  /*02a0*/  UMOV UR4, UR5 ;  /* 0x0000000500047c82 */ /* 0x000fe20008000000 */
[----:B0-----:R-:W-:-:S04]  /*02b0*/  IMAD.WIDE R6, R13, 0x4, R4 ;  /* 0x000000040d067825 */ /* 0x001fc800078e0204 */
[----:B----4-:R-:W-:Y:S01]  /*02c0*/  FADD R9, R14, R9 ;  /* 0x000000090e097221 */ /* 0x010fe20000000000 */
[----:B------:R-:W-:-:S03]  /*02d0*/  ISETP.NE.AND P2, PT, RZ, UR4, PT ;  /* 0x00000004ff007c0c */ /* 0x000fc6000bf45270 */
[----:B-----5:R-:W-:-:S04]  /*02e0*/  FADD R9, R9, R10 ;  /* 0x0000000a09097221 */ /* 0x020fc80000000000 */
[----:B------:R-:W-:Y:S01]  /*02f0*/  FMUL R11, R9, 0.25 ;  /* 0x3e800000090b7820 */ /* 0x000fe20000400000 */
[----:B------:R-:W-:-:S04]  /*0300*/  @!P0 IMAD.WIDE R8, R15, 0x4, R4 ;  /* 0x000000040f088825 */ /* 0x000fc800078e0204 */
[----:B------:R-:W-:Y:S01]  /*0310*/  @!P1 IMAD.WIDE R4, R0, 0x4, R4 ;  /* 0x0000000400049825 */ /* 0x000fe200078e0204 */
[----:B------:R0:W-:Y:S04]  /*0320*/  STG.E desc[UR8][R6.64], R11 ;  /* 0x0000000b06007986 */ /* 0x0001e8000c101908 */
[----:B------:R0:W-:Y:S04]  /*0330*/  @!P0 STG.E desc[UR8][R8.64], R11 ;  /* 0x0000000b08008986 */ /* 0x0001e8000c101908 */
[----:B------:R0:W-:Y:S01]  /*0340*/  @!P1 STG.E desc[UR8][R4.64+0x4], R11 ;  /* 0x0000040b04009986 */ /* 0x0001e2000c101908 */
[----:B------:R-:W-:Y:S05]  /*0350*/  @!P2 EXIT ;  /* 0x000000000000a94d */ /* 0x000fea0003800000 */
[----:B------:R-:W2:Y:S02]  /*0360*/  LDG.E.CONSTANT R0, desc[UR8][R2.64] ;  /* 0x0000000802007981 */ /* 0x000ea4000c1e9900 */
[----:B--2---:R-:W-:-:S04]  /*0370*/  FADD R0, R11, -R0 ;  /* 0x800000000b007221 */ /* 0x004fc80000000000 */
[----:B0-----:R-:W-:Y:S01]  /*0380*/  FFMA R5, R0, R0, RZ ;  /* 0x0000000000057223 */ /* 0x001fe200000000ff */
[----:B------:R-:W-:Y:S06]  /*0390*/  BRA `(.L_x_6) ;  /* 0x0000000000147947 */ /* 0x000fec0003800000 */
.L_x_5:
[----:B------:R-:W0:Y:S02]  /*03a0*/  LDCU.U8 UR4, c[0x0][0x3a8] ;  /* 0x00007500ff0477ac */ /* 0x000e240008000000 */
[----:B0-----:R-:W-:-:S06]  /*03b0*/  UPRMT UR4, UR4, 0x8880, URZ ;  /* 0x0000888004047896 */ /* 0x001fcc00080000ff */
[----:B------:R-:W-:-:S13]  /*03c0*/  ISETP.NE.AND P0, PT, RZ, UR4, PT ;  /* 0x00000004ff007c0c */ /* 0x000fda000bf05270 */
[----:B------:R-:W-:Y:S05]  /*03d0*/  @!P0 EXIT ;  /* 0x000000000000894d */ /* 0x000fea0003800000 */
[----:B------:R-:W-:-:S07]  /*03e0*/  HFMA2 R5, -RZ, RZ, 0, 0 ;  /* 0x00000000ff057431 */ /* 0x000fce00000001ff */
.L_x_6:
[----:B------:R-:W-:Y:S05]  /*03f0*/  BSYNC.RECONVERGENT B0 ;  /* 0x0000000000007941 */ /* 0x000fea0003800200 */
.L_x_4:
[----:B------:R-:W0:Y:S02]  /*0400*/  LDC.64 R2, c[0x0][0x390] ;  /* 0x0000e400ff027b82 */ /* 0x000e240000000a00 */
[----:B0-----:R-:W-:Y:S01]  /*0410*/  REDG.E.ADD.F32.FTZ.RN.STRONG.GPU desc[UR8][R2.64], R5 ;  /* 0x00000005020079a6 */ /* 0x001fe2000c12f308 */
[----:B------:R-:W-:Y:S05]  /*0420*/  EXIT ;  /* 0x000000000000794d */ /* 0x000fea0003800000 */
.L_x_7:
        /* <DEDUP_REMOVED lines=13> */
.L_x_29:


//--------------------- .text._Z21initialize_boundariesPfS_fii --------------------------
	.section	.text._Z21initialize_boundariesPfS_fii,"ax",@progbits
	.align	128
        .global         _Z21initialize_boundariesPfS_fii
        .type           _Z21initialize_boundariesPfS_fii,@function
        .size           _Z21initialize_boundariesPfS_fii,(.L_x_27 - _Z21initialize_boundariesPfS_fii)
        .other          _Z21initialize_boundariesPfS_fii,@"STO_CUDA_ENTRY STV_DEFAULT"
_Z21initialize_boundariesPfS_fii:
.text._Z21initialize_boundariesPfS_fii:
[----:B------:R-:W0:Y:S01]  /*0000*/  LDC R1, c[0x0][0x37c] ;  /* 0x0000df00ff017b82 */ /* 0x000e220000000800 */
[----:B------:R-:W1:Y:S07]  /*0010*/  S2R R23, SR_TID.X ;  /* 0x0000000000177919 */ /* 0x000e6e0000002100 */
[----:B------:R-:W1:Y:S01]  /*0020*/  S2UR UR5, SR_CTAID.X ;  /* 0x00000000000579c3 */ /* 0x000e620000002500 */
[----:B------:R-:W2:Y:S01]  /*0030*/  LDCU UR4, c[0x0][0x398] ;  /* 0x00007300ff0477ac */ /* 0x000ea20008000800 */
[----:B0-----:R-:W-:-:S06]  /*0040*/  VIADD R1, R1, 0xffffffd8 ;  /* 0xffffffd801017836 */ /* 0x001fcc0000000000 */
[----:B------:R-:W1:Y:S02]  /*0050*/  LDC R0, c[0x0][0x360] ;  /* 0x0000d800ff007b82 */ /* 0x000e640000000800 */
[----:B-1----:R-:W-:-:S05]  /*0060*/  IMAD R23, R0, UR5, R23 ;  /* 0x0000000500177c24 */ /* 0x002fca000f8e0217 */
[----:B--2---:R-:W-:-:S13]  /*0070*/  ISETP.GE.AND P0, PT, R23, UR4, PT ;  /* 0x0000000417007c0c */ /* 0x004fda000bf06270 */
[----:B------:R-:W-:Y:S05]  /*0080*/  @P0 EXIT ;  /* 0x000000000000094d */ /* 0x000fea0003800000 */
[----:B------:R-:W0:Y:S01]  /*0090*/  LDCU UR6, c[0x0][0x390] ;  /* 0x00007200ff0677ac */ /* 0x000e220008000800 */
[----:B------:R-:W1:Y:S01]  /*00a0*/  LDC R22, c[0x0][0x394] ;  /* 0x0000e500ff167b82 */ /* 0x000e620000000800 */
[----:B------:R-:W-:Y:S01]  /*00b0*/  UIADD3 UR4, UPT, UPT, UR4, -0x1, URZ ;  /* 0xffffffff04047890 */ /* 0x000fe2000fffe0ff */
[----:B------:R-:W2:Y:S06]  /*00c0*/  LDCU UR5, c[0x0][0x370] ;  /* 0x00006e00ff0577ac */ /* 0x000eac0008000800 */
[----:B------:R-:W3:Y:S01]  /*00d0*/  LDC.64 R2, c[0x0][0x380] ;  /* 0x0000e000ff027b82 */ /* 0x000ee20000000a00 */
[----:B------:R-:W4:Y:S01]  /*00e0*/  LDCU UR10, c[0x0][0x398] ;  /* 0x00007300ff0a77ac */ /* 0x000f220008000800 */
[----:B------:R-:W-:Y:S01]  /*00f0*/  I2F.F64 R18, UR4 ;  /* 0x0000000400127d12 */ /* 0x000fe20008201c00 */
[----:B------:R-:W1:Y:S05]  /*0100*/  LDCU.64 UR8, c[0x4][0x8] ;  /* 0x01000100ff0877ac */ /* 0x000e6a0008000a00 */
[----:B------:R-:W1:Y:S02]  /*0110*/  LDC.64 R16, c[0x0][0x388] ;  /* 0x0000e200ff107b82 */ /* 0x000e640000000a00 */
[----:B0-----:R-:W0:Y:S01]  /*0120*/  F2F.F64.F32 R20, UR6 ;  /* 0x0000000600147d10 */ /* 0x001e220008201800 */
[----:B------:R-:W1:Y:S01]  /*0130*/  LDCU.64 UR6, c[0x0][0x358] ;  /* 0x00006b00ff0677ac */ /* 0x000e620008000a00 */
[----:B--2---:R-:W-:Y:S01]  /*0140*/  IMAD R0, R0, UR5, RZ ;  /* 0x0000000500007c24 */ /* 0x004fe2000f8e02ff */
[----:B0---4-:R-:W-:-:S11]  /*0150*/  DADD R20, R20, R20 ;  /* 0x0000000014147229 */ /* 0x011fd60000000014 */
.L_x_12:
[----:B0-----:R-:W0:Y:S01]  /*0160*/  MUFU.RCP64H R5, R19 ;  /* 0x0000001300057308 */ /* 0x001e220000001800 */
[----:B------:R-:W-:Y:S01]  /*0170*/  IMAD.MOV.U32 R4, RZ, RZ, 0x1 ;  /* 0x00000001ff047424 */ /* 0x000fe200078e00ff */
[----:B------:R-:W-:Y:S06]  /*0180*/  BSSY.RECONVERGENT B0, `(.L_x_8) ;  /* 0x0000011000007945 */ /* 0x000fec0003800200 */
[----:B------:R-:W2:Y:S01]  /*0190*/  I2F.F64 R8, R23 ;  /* 0x0000001700087312 */ /* 0x000ea20000201c00 */
[----:B0-----:R-:W-:Y:S02]  /*01a0*/  DFMA R6, -R18, R4, 1 ;  /* 0x3ff000001206742b */ /* 0x001fe40000000104 */
[----:B--2---:R-:W-:-:S06]  /*01b0*/  DMUL R8, R20, R8 ;  /* 0x0000000814087228 */ /* 0x004fcc0000000000 */
[----:B------:R-:W-:-:S08]  /*01c0*/  DFMA R6, R6, R6, R6 ;  /* 0x000000060606722b */ /* 0x000fd00000000006 */
[----:B------:R-:W-:Y:S01]  /*01d0*/  DFMA R6, R4, R6, R4 ;  /* 0x000000060406722b */ /* 0x000fe20000000004 */
[----:B------:R-:W-:-:S07]  /*01e0*/  FSETP.GEU.AND P1, PT, |R9|, 6.5827683646048100446e-37, PT ;  /* 0x036000000900780b */ /* 0x000fce0003f2e200 */
[----:B------:R-:W-:-:S08]  /*01f0*/  DFMA R4, -R18, R6, 1 ;  /* 0x3ff000001204742b */ /* 0x000fd00000000106 */
[----:B------:R-:W-:-:S08]  /*0200*/  DFMA R4, R6, R4, R6 ;  /* 0x000000040604722b */ /* 0x000fd00000000006 */
[----:B------:R-:W-:-:S08]  /*0210*/  DMUL R14, R8, R4 ;  /* 0x00000004080e7228 */ /* 0x000fd00000000000 */
[----:B------:R-:W-:-:S08]  /*0220*/  DFMA R6, -R18, R14, R8 ;  /* 0x0000000e1206722b */ /* 0x000fd00000000108 */
[----:B------:R-:W-:-:S10]  /*0230*/  DFMA R14, R4, R6, R14 ;  /* 0x00000006040e722b */ /* 0x000fd4000000000e */
[----:B------:R-:W-:-:S05]  /*0240*/  FFMA R4, RZ, R19, R15 ;  /* 0x00000013ff047223 */ /* 0x000fca000000000f */
[----:B------:R-:W-:-:S13]  /*0250*/  FSETP.GT.AND P0, PT, |R4|, 1.469367938527859385e-39, PT ;  /* 0x001000000400780b */ /* 0x000fda0003f04200 */
[----:B------:R-:W-:Y:S05]  /*0260*/  @P0 BRA P1, `(.L_x_9) ;  /* 0x0000000000080947 */ /* 0x000fea0000800000 */
[----:B------:R-:W-:-:S07]  /*0270*/  MOV R4, 0x290 ;  /* 0x0000029000047802 */ /* 0x000fce0000000f00 */
[----:B-1-3--:R-:W-:Y:S05]  /*0280*/  CALL.REL.NOINC `($__internal_0_$__cuda_sm20_div_rn_f64_full) ;  /* 0x00000004001c7944 */ /* 0x00afea0003c00000 */
.L_x_9:
[----:B-1----:R-:W-:Y:S05]  /*0290*/  BSYNC.RECONVERGENT B0 ;  /* 0x0000000000007941 */ /* 0x002fea0003800200 */
.L_x_8:
[----:B------:R-:W-:Y:S01]  /*02a0*/  DSETP.NEU.AND P0, PT, |R14|, +INF , PT ;  /* 0x7ff000000e00742a */ /* 0x000fe20003f0d200 */
[----:B------:R-:W-:-:S13]  /*02b0*/  BSSY.RECONVERGENT B0, `(.L_x_10) ;  /* 0x000001a000007945 */ /* 0x000fda0003800200 */
[----:B------:R-:W-:Y:S01]  /*02c0*/  @!P0 DMUL R26, RZ, R14 ;  /* 0x0000000eff1a8228 */ /* 0x000fe20000000000 */
[----:B------:R-:W-:Y:S01]  /*02d0*/  @!P0 IMAD.MOV.U32 R28, RZ, RZ, RZ ;  /* 0x000000ffff1c8224 */ /* 0x000fe200078e00ff */
[----:B------:R-:W-:Y:S09]  /*02e0*/  @!P0 BRA `(.L_x_11) ;  /* 0x0000000000588947 */ /* 0x000ff20003800000 */
[----:B------:R-:W-:Y:S01]  /*02f0*/  UMOV UR4, 0x6dc9c883 ;  /* 0x6dc9c88300047882 */ /* 0x000fe20000000000 */
[----:B------:R-:W-:Y:S01]  /*0300*/  UMOV UR5, 0x3fe45f30 ;  /* 0x3fe45f3000057882 */ /* 0x000fe20000000000 */
[C---:B------:R-:W-:Y:S02]  /*0310*/  DSETP.GE.AND P0, PT, |R14|.reuse, 2.14748364800000000000e+09, PT ;  /* 0x41e000000e00742a */ /* 0x040fe40003f06200 */
[----:B------:R-:W-:Y:S01]  /*0320*/  DMUL R28, R14, UR4 ;  /* 0x000000040e1c7c28 */ /* 0x000fe20008000000 */
[----:B------:R-:W-:Y:S01]  /*0330*/  UMOV UR4, 0x54442d18 ;  /* 0x54442d1800047882 */ /* 0x000fe20000000000 */
[----:B------:R-:W-:-:S08]  /*0340*/  UMOV UR5, 0x3ff921fb ;  /* 0x3ff921fb00057882 */ /* 0x000fd00000000000 */
[----:B------:R-:W0:Y:S08]  /*0350*/  F2I.F64 R28, R28 ;  /* 0x0000001c001c7311 */ /* 0x000e300000301100 */
[----:B0-----:R-:W0:Y:S02]  /*0360*/  I2F.F64 R26, R28 ;  /* 0x0000001c001a7312 */ /* 0x001e240000201c00 */
[----:B0-----:R-:W-:Y:S01]  /*0370*/  DFMA R4, R26, -UR4, R14 ;  /* 0x800000041a047c2b */ /* 0x001fe2000800000e */
[----:B------:R-:W-:Y:S01]  /*0380*/  UMOV UR4, 0x33145c00 ;  /* 0x33145c0000047882 */ /* 0x000fe20000000000 */
[----:B------:R-:W-:-:S06]  /*0390*/  UMOV UR5, 0x3c91a626 ;  /* 0x3c91a62600057882 */ /* 0x000fcc0000000000 */
[----:B------:R-:W-:Y:S01]  /*03a0*/  DFMA R4, R26, -UR4, R4 ;  /* 0x800000041a047c2b */ /* 0x000fe20008000004 */
[----:B------:R-:W-:Y:S01]  /*03b0*/  UMOV UR4, 0x252049c0 ;  /* 0x252049c000047882 */ /* 0x000fe20000000000 */
[----:B------:R-:W-:-:S06]  /*03c0*/  UMOV UR5, 0x397b839a ;  /* 0x397b839a00057882 */ /* 0x000fcc0000000000 */
[----:B------:R-:W-:Y:S01]  /*03d0*/  DFMA R26, R26, -UR4, R4 ;  /* 0x800000041a1a7c2b */ /* 0x000fe20008000004 */
[----:B------:R-:W-:Y:S10]  /*03e0*/  @!P0 BRA `(.L_x_11) ;  /* 0x0000000000188947 */ /* 0x000ff40003800000 */
[----:B------:R-:W-:Y:S01]  /*03f0*/  IMAD.MOV.U32 R6, RZ, RZ, R14 ;  /* 0x000000ffff067224 */ /* 0x000fe200078e000e */
[----:B------:R-:W-:-:S07]  /*0400*/  MOV R24, 0x420 ;  /* 0x0000042000187802 */ /* 0x000fce0000000f00 */
[----:B---3--:R-:W-:Y:S05]  /*0410*/  CALL.REL.NOINC `($_Z21initialize_boundariesPfS_fii$__internal_trig_reduction_slowpathd) ;  /* 0x0000000800287944 */ /* 0x008fea0003c00000 */
[----:B------:R-:W-:Y:S02]  /*0420*/  IMAD.MOV.U32 R28, RZ, RZ, R4 ;  /* 0x000000ffff1c7224 */ /* 0x000fe400078e0004 */
[----:B------:R-:W-:Y:S02]  /*0430*/  IMAD.MOV.U32 R26, RZ, RZ, R6 ;  /* 0x000000ffff1a7224 */ /* 0x000fe400078e0006 */
[----:B------:R-:W-:-:S07]  /*0440*/  IMAD.MOV.U32 R27, RZ, RZ, R7 ;  /* 0x000000ffff1b7224 */ /* 0x000fce00078e0007 */
.L_x_11:
[----:B------:R-:W-:Y:S05]  /*0450*/  BSYNC.RECONVERGENT B0 ;  /* 0x0000000000007941 */ /* 0x000fea0003800200 */
.L_x_10:
[----:B------:R-:W-:-:S05]  /*0460*/  IMAD.SHL.U32 R4, R28, 0x40, RZ ;  /* 0x000000401c047824 */ /* 0x000fca00078e00ff */
[----:B------:R-:W-:-:S04]  /*0470*/  LOP3.LUT R4, R4, 0x40, RZ, 0xc0, !PT ;  /* 0x0000004004047812 */ /* 0x000fc800078ec0ff */
[----:B------:R-:W-:-:S05]  /*0480*/  IADD3 R12, P0, PT, R4, UR8, RZ ;  /* 0x00000008040c7c10 */ /* 0x000fca000ff1e0ff */
[----:B------:R-:W-:-:S05]  /*0490*/  IMAD.X R13, RZ, RZ, UR9, P0 ;  /* 0x00000009ff0d7e24 */ /* 0x000fca00080e06ff */
[----:B------:R-:W2:Y:S01]  /*04a0*/  LDG.E.128.CONSTANT R4, desc[UR6][R12.64] ;  /* 0x000000060c047981 */ /* 0x000ea2000c1e9d00 */
[----:B------:R-:W-:Y:S01]  /*04b0*/  LOP3.LUT R8, R28, 0x1, RZ, 0xc0, !PT ;  /* 0x000000011c087812 */ /* 0x000fe200078ec0ff */
[----:B------:R-:W-:Y:S01]  /*04c0*/  IMAD.MOV.U32 R9, RZ, RZ, 0x20fd8164 ;  /* 0x20fd8164ff097424 */ /* 0x000fe200078e00ff */
[----:B------:R-:W-:Y:S01]  /*04d0*/  DMUL R24, R26, R26 ;  /* 0x0000001a1a187228 */ /* 0x000fe20000000000 */
[----:B------:R-:W-:Y:S01]  /*04e0*/  IMAD.MOV.U32 R10, RZ, RZ, 0x3da8ff83 ;  /* 0x3da8ff83ff0a7424 */ /* 0x000fe200078e00ff */
[----:B------:R-:W-:-:S04]  /*04f0*/  ISETP.NE.U32.AND P0, PT, R8, 0x1, PT ;  /* 0x000000010800780c */ /* 0x000fc80003f05070 */
[----:B------:R-:W-:Y:S02]  /*0500*/  FSEL R8, R9, -8.06006814911005101289e+34, !P0 ;  /* 0xf9785eba09087808 */ /* 0x000fe40004000000 */
[----:B------:R-:W-:-:S06]  /*0510*/  FSEL R9, -R10, 0.11223486810922622681, !P0 ;  /* 0x3de5db650a097808 */ /* 0x000fcc0004000100 */
[C---:B--2---:R-:W-:Y:S01]  /*0520*/  DFMA R4, R24.reuse, R8, R4 ;  /* 0x000000081804722b */ /* 0x044fe20000000004 */
[----:B------:R-:W2:Y:S04]  /*0530*/  LDG.E.128.CONSTANT R8, desc[UR6][R12.64+0x10] ;  /* 0x000010060c087981 */ /* 0x000ea8000c1e9d00 */
[----:B------:R-:W4:Y:S03]  /*0540*/  LDG.E.128.CONSTANT R12, desc[UR6][R12.64+0x20] ;  /* 0x000020060c0c7981 */ /* 0x000f26000c1e9d00 */
[----:B------:R-:W-:-:S08]  /*0550*/  DFMA R4, R24, R4, R6 ;  /* 0x000000041804722b */ /* 0x000fd00000000006 */
[----:B--2---:R-:W-:Y:S01]  /*0560*/  DFMA R4, R24, R4, R8 ;  /* 0x000000041804722b */ /* 0x004fe20000000008 */
[----:B------:R-:W-:Y:S02]  /*0570*/  IMAD R9, R23, R22, RZ ;  /* 0x0000001617097224 */ /* 0x000fe400078e02ff */
[----:B------:R-:W-:-:S05]  /*0580*/  IMAD.IADD R23, R0, 0x1, R23 ;  /* 0x0000000100177824 */ /* 0x000fca00078e0217 */
[----:B------:R-:W-:-:S08]  /*0590*/  DFMA R4, R24, R4, R10 ;  /* 0x000000041804722b */ /* 0x000fd0000000000a */
[----:B----4-:R-:W-:-:S08]  /*05a0*/  DFMA R4, R24, R4, R12 ;  /* 0x000000041804722b */ /* 0x010fd0000000000c */
[----:B------:R-:W-:-:S08]  /*05b0*/  DFMA R4, R24, R4, R14 ;  /* 0x000000041804722b */ /* 0x000fd0000000000e */
[----:B------:R-:W-:Y:S02]  /*05c0*/  DFMA R26, R4, R26, R26 ;  /* 0x0000001a041a722b */ /* 0x000fe4000000001a */
[----:B------:R-:W-:-:S10]  /*05d0*/  DFMA R4, R24, R4, 1 ;  /* 0x3ff000001804742b */ /* 0x000fd40000000004 */
[----:B------:R-:W-:Y:S02]  /*05e0*/  FSEL R6, R4, R26, !P0 ;  /* 0x0000001a04067208 */ /* 0x000fe40004000000 */
[----:B------:R-:W-:Y:S02]  /*05f0*/  FSEL R7, R5, R27, !P0 ;  /* 0x0000001b05077208 */ /* 0x000fe40004000000 */
[----:B------:R-:W-:-:S04]  /*0600*/  LOP3.LUT P0, RZ, R28, 0x2, RZ, 0xc0, !PT ;  /* 0x000000021cff7812 */ /* 0x000fc8000780c0ff */
[----:B------:R-:W-:-:S10]  /*0610*/  DADD R4, RZ, -R6 ;  /* 0x00000000ff047229 */ /* 0x000fd40000000806 */
[----:B------:R-:W-:Y:S02]  /*0620*/  FSEL R13, R7, R5, !P0 ;  /* 0x00000005070d7208 */ /* 0x000fe40004000000 */
[----:B------:R-:W-:Y:S01]  /*0630*/  FSEL R12, R6, R4, !P0 ;  /* 0x00000004060c7208 */ /* 0x000fe20004000000 */
[----:B------:R-:W-:Y:S01]  /*0640*/  IMAD.WIDE R4, R9, 0x4, R16 ;  /* 0x0000000409047825 */ /* 0x000fe200078e0210 */
[----:B------:R-:W-:Y:S02]  /*0650*/  ISETP.GE.AND P0, PT, R23, UR10, PT ;  /* 0x0000000a17007c0c */ /* 0x000fe4000bf06270 */
[----:B------:R-:W0:Y:S01]  /*0660*/  F2F.F32.F64 R13, R12 ;  /* 0x0000000c000d7310 */ /* 0x000e220000301000 */
[----:B---3--:R-:W-:-:S04]  /*0670*/  IMAD.WIDE R8, R9, 0x4, R2 ;  /* 0x0000000409087825 */ /* 0x008fc800078e0202 */
[----:B------:R-:W-:-:S04]  /*0680*/  IMAD.WIDE R6, R22, 0x4, R4 ;  /* 0x0000000416067825 */ /* 0x000fc800078e0204 */
[----:B------:R-:W-:Y:S01]  /*0690*/  IMAD.WIDE R10, R22, 0x4, R8 ;  /* 0x00000004160a7825 */ /* 0x000fe200078e0208 */
[----:B0-----:R0:W-:Y:S04]  /*06a0*/  STG.E desc[UR6][R4.64], R13 ;  /* 0x0000000d04007986 */ /* 0x0011e8000c101906 */
[----:B------:R0:W-:Y:S04]  /*06b0*/  STG.E desc[UR6][R6.64+-0x4], R13 ;  /* 0xfffffc0d06007986 */ /* 0x0001e8000c101906 */
[----:B------:R0:W-:Y:S04]  /*06c0*/  STG.E desc[UR6][R8.64], R13 ;  /* 0x0000000d08007986 */ /* 0x0001e8000c101906 */
[----:B------:R0:W-:Y:S01]  /*06d0*/  STG.E desc[UR6][R10.64+-0x4], R13 ;  /* 0xfffffc0d0a007986 */ /* 0x0001e2000c101906 */
[----:B------:R-:W-:Y:S05]  /*06e0*/  @!P0 BRA `(.L_x_12) ;  /* 0xfffffff8009c8947 */ /* 0x000fea000383ffff */
[----:B------:R-:W-:Y:S05]  /*06f0*/  EXIT ;  /* 0x000000000000794d */ /* 0x000fea0003800000 */
        .weak           $__internal_0_$__cuda_sm20_div_rn_f64_full
        .type           $__internal_0_$__cuda_sm20_div_rn_f64_full,@function
        .size           $__internal_0_$__cuda_sm20_div_rn_f64_full,($_Z21initialize_boundariesPfS_fii$__internal_trig_reduction_slowpathd - $__internal_0_$__cuda_sm20_div_rn_f64_full)
$__internal_0_$__cuda_sm20_div_rn_f64_full:
[----:B------:R-:W-:Y:S01]  /*0700*/  FSETP.GEU.AND P2, PT, |R9|, 1.469367938527859385e-39, PT ;  /* 0x001000000900780b */ /* 0x000fe20003f4e200 */
[----:B------:R-:W-:Y:S01]  /*0710*/  IMAD.MOV.U32 R26, RZ, RZ, 0x1ca00000 ;  /* 0x1ca00000ff1a7424 */ /* 0x000fe200078e00ff */
[C---:B------:R-:W-:Y:S01]  /*0720*/  FSETP.GEU.AND P0, PT, |R19|.reuse, 1.469367938527859385e-39, PT ;  /* 0x001000001300780b */ /* 0x040fe20003f0e200 */
[----:B------:R-:W-:Y:S01]  /*0730*/  IMAD.MOV.U32 R12, RZ, RZ, 0x1 ;  /* 0x00000001ff0c7424 */ /* 0x000fe200078e00ff */
[----:B------:R-:W-:Y:S01]  /*0740*/  LOP3.LUT R6, R19, 0x800fffff, RZ, 0xc0, !PT ;  /* 0x800fffff13067812 */ /* 0x000fe200078ec0ff */
[----:B------:R-:W-:Y:S01]  /*0750*/  BSSY.RECONVERGENT B1, `(.L_x_13) ;  /* 0x0000052000017945 */ /* 0x000fe20003800200 */
[----:B------:R-:W-:Y:S02]  /*0760*/  LOP3.LUT R5, R9, 0x7ff00000, RZ, 0xc0, !PT ;  /* 0x7ff0000009057812 */ /* 0x000fe400078ec0ff */
[----:B------:R-:W-:Y:S01]  /*0770*/  LOP3.LUT R7, R6, 0x3ff00000, RZ, 0xfc, !PT ;  /* 0x3ff0000006077812 */ /* 0x000fe200078efcff */
[----:B------:R-:W-:Y:S01]  /*0780*/  IMAD.MOV.U32 R6, RZ, RZ, R18 ;  /* 0x000000ffff067224 */ /* 0x000fe200078e0012 */
[----:B------:R-:W-:-:S03]  /*0790*/  LOP3.LUT R28, R19, 0x7ff00000, RZ, 0xc0, !PT ;  /* 0x7ff00000131c7812 */ /* 0x000fc600078ec0ff */
[----:B------:R-:W-:Y:S01]  /*07a0*/  @!P2 LOP3.LUT R10, R19, 0x7ff00000, RZ, 0xc0, !PT ;  /* 0x7ff00000130aa812 */ /* 0x000fe200078ec0ff */
[----:B------:R-:W-:Y:S01]  /*07b0*/  @!P2 IMAD.MOV.U32 R14, RZ, RZ, RZ ;  /* 0x000000ffff0ea224 */ /* 0x000fe200078e00ff */
[----:B------:R-:W-:Y:S01]  /*07c0*/  @!P0 DMUL R6, R18, 8.98846567431157953865e+307 ;  /* 0x7fe0000012068828 */ /* 0x000fe20000000000 */
[C---:B------:R-:W-:Y:S02]  /*07d0*/  ISETP.GE.U32.AND P1, PT, R5.reuse, R28, PT ;  /* 0x0000001c0500720c */ /* 0x040fe40003f26070 */
[----:B------:R-:W-:Y:S01]  /*07e0*/  @!P2 ISETP.GE.U32.AND P3, PT, R5, R10, PT ;  /* 0x0000000a0500a20c */ /* 0x000fe20003f66070 */
[----:B------:R-:W-:Y:S01]  /*07f0*/  IMAD.MOV.U32 R10, RZ, RZ, R8 ;  /* 0x000000ffff0a7224 */ /* 0x000fe200078e0008 */
[C---:B------:R-:W-:Y:S01]  /*0800*/  SEL R11, R26.reuse, 0x63400000, !P1 ;  /* 0x634000001a0b7807 */ /* 0x040fe20004800000 */
[----:B------:R-:W0:Y:S01]  /*0810*/  MUFU.RCP64H R13, R7 ;  /* 0x00000007000d7308 */ /* 0x000e220000001800 */
[----:B------:R-:W-:Y:S02]  /*0820*/  @!P2 SEL R15, R26, 0x63400000, !P3 ;  /* 0x634000001a0fa807 */ /* 0x000fe40005800000 */
[----:B------:R-:W-:-:S02]  /*0830*/  LOP3.LUT R11, R11, 0x800fffff, R9, 0xf8, !PT ;  /* 0x800fffff0b0b7812 */ /* 0x000fc400078ef809 */
[----:B------:R-:W-:Y:S02]  /*0840*/  @!P2 LOP3.LUT R15, R15, 0x80000000, R9, 0xf8, !PT ;  /* 0x800000000f0fa812 */ /* 0x000fe400078ef809 */
[----:B------:R-:W-:Y:S02]  /*0850*/  @!P0 LOP3.LUT R28, R7, 0x7ff00000, RZ, 0xc0, !PT ;  /* 0x7ff00000071c8812 */ /* 0x000fe400078ec0ff */
[----:B------:R-:W-:-:S06]  /*0860*/  @!P2 LOP3.LUT R15, R15, 0x100000, RZ, 0xfc, !PT ;  /* 0x001000000f0fa812 */ /* 0x000fcc00078efcff */
[----:B------:R-:W-:Y:S02]  /*0870*/  @!P2 DFMA R10, R10, 2, -R14 ;  /* 0x400000000a0aa82b */ /* 0x000fe4000000080e */
[----:B0-----:R-:W-:-:S08]  /*0880*/  DFMA R14, R12, -R6, 1 ;  /* 0x3ff000000c0e742b */ /* 0x001fd00000000806 */
[----:B------:R-:W-:-:S08]  /*0890*/  DFMA R14, R14, R14, R14 ;  /* 0x0000000e0e0e722b */ /* 0x000fd0000000000e */
[----:B------:R-:W-:-:S08]  /*08a0*/  DFMA R14, R12, R14, R12 ;  /* 0x0000000e0c0e722b */ /* 0x000fd0000000000c */
[----:B------:R-:W-:-:S08]  /*08b0*/  DFMA R12, R14, -R6, 1 ;  /* 0x3ff000000e0c742b */ /* 0x000fd00000000806 */
[----:B------:R-:W-:-:S08]  /*08c0*/  DFMA R12, R14, R12, R14 ;  /* 0x0000000c0e0c722b */ /* 0x000fd0000000000e */
[----:B------:R-:W-:-:S08]  /*08d0*/  DMUL R14, R12, R10 ;  /* 0x0000000a0c0e7228 */ /* 0x000fd00000000000 */
[----:B------:R-:W-:-:S08]  /*08e0*/  DFMA R24, R14, -R6, R10 ;  /* 0x800000060e18722b */ /* 0x000fd0000000000a */
[----:B------:R-:W-:Y:S01]  /*08f0*/  DFMA R24, R12, R24, R14 ;  /* 0x000000180c18722b */ /* 0x000fe2000000000e */
[----:B------:R-:W-:Y:S01]  /*0900*/  IMAD.MOV.U32 R14, RZ, RZ, R5 ;  /* 0x000000ffff0e7224 */ /* 0x000fe200078e0005 */
[----:B------:R-:W-:-:S05]  /*0910*/  @!P2 LOP3.LUT R14, R11, 0x7ff00000, RZ, 0xc0, !PT ;  /* 0x7ff000000b0ea812 */ /* 0x000fca00078ec0ff */
[----:B------:R-:W-:-:S05]  /*0920*/  VIADD R12, R14, 0xffffffff ;  /* 0xffffffff0e0c7836 */ /* 0x000fca0000000000 */
[----:B------:R-:W-:Y:S01]  /*0930*/  ISETP.GT.U32.AND P0, PT, R12, 0x7feffffe, PT ;  /* 0x7feffffe0c00780c */ /* 0x000fe20003f04070 */
[----:B------:R-:W-:-:S05]  /*0940*/  VIADD R12, R28, 0xffffffff ;  /* 0xffffffff1c0c7836 */ /* 0x000fca0000000000 */
[----:B------:R-:W-:-:S13]  /*0950*/  ISETP.GT.U32.OR P0, PT, R12, 0x7feffffe, P0 ;  /* 0x7feffffe0c00780c */ /* 0x000fda0000704470 */
[----:B------:R-:W-:Y:S05]  /*0960*/  @P0 BRA `(.L_x_14) ;  /* 0x00000000006c0947 */ /* 0x000fea0003800000 */
[----:B------:R-:W-:-:S04]  /*0970*/  LOP3.LUT R12, R19, 0x7ff00000, RZ, 0xc0, !PT ;  /* 0x7ff00000130c7812 */ /* 0x000fc800078ec0ff */
[CC--:B------:R-:W-:Y:S02]  /*0980*/  VIADDMNMX R8, R5.reuse, -R12.reuse, 0xb9600000, !PT ;  /* 0xb960000005087446 */ /* 0x0c0fe4000780090c */
[----:B------:R-:W-:Y:S02]  /*0990*/  ISETP.GE.U32.AND P0, PT, R5, R12, PT ;  /* 0x0000000c0500720c */ /* 0x000fe40003f06070 */
[----:B------:R-:W-:Y:S01]  /*09a0*/  VIMNMX R5, PT, PT, R8, 0x46a00000, PT ;  /* 0x46a0000008057848 */ /* 0x000fe20003fe0100 */
[----:B------:R-:W-:Y:S01]  /*09b0*/  IMAD.MOV.U32 R8, RZ, RZ, RZ ;  /* 0x000000ffff087224 */ /* 0x000fe200078e00ff */
[----:B------:R-:W-:-:S05]  /*09c0*/  SEL R26, R26, 0x63400000, !P0 ;  /* 0x634000001a1a7807 */ /* 0x000fca0004000000 */
[----:B------:R-:W-:-:S04]  /*09d0*/  IMAD.IADD R5, R5, 0x1, -R26 ;  /* 0x0000000105057824 */ /* 0x000fc800078e0a1a */
[----:B------:R-:W-:-:S06]  /*09e0*/  VIADD R9, R5, 0x7fe00000 ;  /* 0x7fe0000005097836 */ /* 0x000fcc0000000000 */
[----:B------:R-:W-:-:S10]  /*09f0*/  DMUL R12, R24, R8 ;  /* 0x00000008180c7228 */ /* 0x000fd40000000000 */
[----:B------:R-:W-:-:S13]  /*0a00*/  FSETP.GTU.AND P0, PT, |R13|, 1.469367938527859385e-39, PT ;  /* 0x001000000d00780b */ /* 0x000fda0003f0c200 */
[----:B------:R-:W-:Y:S05]  /*0a10*/  @P0 BRA `(.L_x_15) ;  /* 0x0000000000940947 */ /* 0x000fea0003800000 */
[----:B------:R-:W-:Y:S01]  /*0a20*/  DFMA R6, R24, -R6, R10 ;  /* 0x800000061806722b */ /* 0x000fe2000000000a */
[----:B------:R-:W-:-:S09]  /*0a30*/  IMAD.MOV.U32 R10, RZ, RZ, RZ ;  /* 0x000000ffff0a7224 */ /* 0x000fd200078e00ff */
[C---:B------:R-:W-:Y:S02]  /*0a40*/  FSETP.NEU.AND P0, PT, R7.reuse, RZ, PT ;  /* 0x000000ff0700720b */ /* 0x040fe40003f0d000 */
[----:B------:R-:W-:-:S04]  /*0a50*/  LOP3.LUT R8, R7, 0x80000000, R19, 0x48, !PT ;  /* 0x8000000007087812 */ /* 0x000fc800078e4813 */
[----:B------:R-:W-:-:S07]  /*0a60*/  LOP3.LUT R11, R8, R9, RZ, 0xfc, !PT ;  /* 0x00000009080b7212 */ /* 0x000fce00078efcff */
[----:B------:R-:W-:Y:S05]  /*0a70*/  @!P0 BRA `(.L_x_15) ;  /* 0x00000000007c8947 */ /* 0x000fea0003800000 */
[----:B------:R-:W-:Y:S01]  /*0a80*/  IMAD.MOV R7, RZ, RZ, -R5 ;  /* 0x000000ffff077224 */ /* 0x000fe200078e0a05 */
[----:B------:R-:W-:Y:S01]  /*0a90*/  DMUL.RP R10, R24, R10 ;  /* 0x0000000a180a7228 */ /* 0x000fe20000008000 */
[----:B------:R-:W-:Y:S01]  /*0aa0*/  IMAD.MOV.U32 R6, RZ, RZ, RZ ;  /* 0x000000ffff067224 */ /* 0x000fe200078e00ff */
[----:B------:R-:W-:-:S05]  /*0ab0*/  IADD3 R5, PT, PT, -R5, -0x43300000, RZ ;  /* 0xbcd0000005057810 */ /* 0x000fca0007ffe1ff */
[----:B------:R-:W-:-:S10]  /*0ac0*/  DFMA R6, R12, -R6, R24 ;  /* 0x800000060c06722b */ /* 0x000fd40000000018 */
[----:B------:R-:W-:Y:S02]  /*0ad0*/  FSETP.NEU.AND P0, PT, |R7|, R5, PT ;  /* 0x000000050700720b */ /* 0x000fe40003f0d200 */
[----:B------:R-:W-:Y:S02]  /*0ae0*/  LOP3.LUT R5, R11, R8, RZ, 0x3c, !PT ;  /* 0x000000080b057212 */ /* 0x000fe400078e3cff */
[----:B------:R-:W-:Y:S02]  /*0af0*/  FSEL R12, R10, R12, !P0 ;  /* 0x0000000c0a0c7208 */ /* 0x000fe40004000000 */
[----:B------:R-:W-:Y:S01]  /*0b00*/  FSEL R13, R5, R13, !P0 ;  /* 0x0000000d050d7208 */ /* 0x000fe20004000000 */
[----:B------:R-:W-:Y:S06]  /*0b10*/  BRA `(.L_x_15) ;  /* 0x0000000000547947 */ /* 0x000fec0003800000 */
.L_x_14:
[----:B------:R-:W-:-:S14]  /*0b20*/  DSETP.NAN.AND P0, PT, R8, R8, PT ;  /* 0x000000080800722a */ /* 0x000fdc0003f08000 */
[----:B------:R-:W-:Y:S05]  /*0b30*/  @P0 BRA `(.L_x_16) ;  /* 0x0000000000440947 */ /* 0x000fea0003800000 */
[----:B------:R-:W-:-:S14]  /*0b40*/  DSETP.NAN.AND P0, PT, R18, R18, PT ;  /* 0x000000121200722a */ /* 0x000fdc0003f08000 */
[----:B------:R-:W-:Y:S05]  /*0b50*/  @P0 BRA `(.L_x_17) ;  /* 0x0000000000300947 */ /* 0x000fea0003800000 */
[----:B------:R-:W-:Y:S01]  /*0b60*/  ISETP.NE.AND P0, PT, R14, R28, PT ;  /* 0x0000001c0e00720c */ /* 0x000fe20003f05270 */
[----:B------:R-:W-:Y:S02]  /*0b70*/  IMAD.MOV.U32 R12, RZ, RZ, 0x0 ;  /* 0x00000000ff0c7424 */ /* 0x000fe400078e00ff */
[----:B------:R-:W-:-:S10]  /*0b80*/  IMAD.MOV.U32 R13, RZ, RZ, -0x80000 ;  /* 0xfff80000ff0d7424 */ /* 0x000fd400078e00ff */
[----:B------:R-:W-:Y:S05]  /*0b90*/  @!P0 BRA `(.L_x_15) ;  /* 0x0000000000348947 */ /* 0x000fea0003800000 */
[----:B------:R-:W-:Y:S02]  /*0ba0*/  ISETP.NE.AND P0, PT, R14, 0x7ff00000, PT ;  /* 0x7ff000000e00780c */ /* 0x000fe40003f05270 */
[----:B------:R-:W-:Y:S02]  /*0bb0*/  LOP3.LUT R13, R9, 0x80000000, R19, 0x48, !PT ;  /* 0x80000000090d7812 */ /* 0x000fe400078e4813 */
[----:B------:R-:W-:-:S13]  /*0bc0*/  ISETP.EQ.OR P0, PT, R28, RZ, !P0 ;  /* 0x000000ff1c00720c */ /* 0x000fda0004702670 */
[----:B------:R-:W-:Y:S01]  /*0bd0*/  @P0 LOP3.LUT R5, R13, 0x7ff00000, RZ, 0xfc, !PT ;  /* 0x7ff000000d050812 */ /* 0x000fe200078efcff */
[----:B------:R-:W-:Y:S02]  /*0be0*/  @!P0 IMAD.MOV.U32 R12, RZ, RZ, RZ ;  /* 0x000000ffff0c8224 */ /* 0x000fe400078e00ff */
[----:B------:R-:W-:Y:S02]  /*0bf0*/  @P0 IMAD.MOV.U32 R12, RZ, RZ, RZ ;  /* 0x000000ffff0c0224 */ /* 0x000fe400078e00ff */
[----:B------:R-:W-:Y:S01]  /*0c00*/  @P0 IMAD.MOV.U32 R13, RZ, RZ, R5 ;  /* 0x000000ffff0d0224 */ /* 0x000fe200078e0005 */
[----:B------:R-:W-:Y:S06]  /*0c10*/  BRA `(.L_x_15) ;  /* 0x0000000000147947 */ /* 0x000fec0003800000 */
.L_x_17:
[----:B------:R-:W-:Y:S01]  /*0c20*/  LOP3.LUT R13, R19, 0x80000, RZ, 0xfc, !PT ;  /* 0x00080000130d7812 */ /* 0x000fe200078efcff */
[----:B------:R-:W-:Y:S01]  /*0c30*/  IMAD.MOV.U32 R12, RZ, RZ, R18 ;  /* 0x000000ffff0c7224 */ /* 0x000fe200078e0012 */
[----:B------:R-:W-:Y:S06]  /*0c40*/  BRA `(.L_x_15) ;  /* 0x0000000000087947 */ /* 0x000fec0003800000 */
.L_x_16:
[----:B------:R-:W-:Y:S01]  /*0c50*/  LOP3.LUT R13, R9, 0x80000, RZ, 0xfc, !PT ;  /* 0x00080000090d7812 */ /* 0x000fe200078efcff */
[----:B------:R-:W-:-:S07]  /*0c60*/  IMAD.MOV.U32 R12, RZ, RZ, R8 ;  /* 0x000000ffff0c7224 */ /* 0x000fce00078e0008 */
.L_x_15:
[----:B------:R-:W-:Y:S05]  /*0c70*/  BSYNC.RECONVERGENT B1 ;  /* 0x0000000000017941 */ /* 0x000fea0003800200 */
.L_x_13:
[----:B------:R-:W-:Y:S02]  /*0c80*/  IMAD.MOV.U32 R5, RZ, RZ, 0x0 ;  /* 0x00000000ff057424 */ /* 0x000fe400078e00ff */
[----:B------:R-:W-:Y:S02]  /*0c90*/  IMAD.MOV.U32 R14, RZ, RZ, R12 ;  /* 0x000000ffff0e7224 */ /* 0x000fe400078e000c */
[----:B------:R-:W-:Y:S01]  /*0ca0*/  IMAD.MOV.U32 R15, RZ, RZ, R13 ;  /* 0x000000ffff0f7224 */ /* 0x000fe200078e000d */
[----:B------:R-:W-:Y:S06]  /*0cb0*/  RET.REL.NODEC R4 `(_Z21initialize_boundariesPfS_fii) ;  /* 0xfffffff004d07950 */ /* 0x000fec0003c3ffff */
        .type           $_Z21initialize_boundariesPfS_fii$__internal_trig_reduction_slowpathd,@function
        .size           $_Z21initialize_boundariesPfS_fii$__internal_trig_reduction_slowpathd,(.L_x_27 - $_Z21initialize_boundariesPfS_fii$__internal_trig_reduction_slowpathd)
$_Z21initialize_boundariesPfS_fii$__internal_trig_reduction_slowpathd:
[--C-:B------:R-:W-:Y:S01]  /*0cc0*/  SHF.R.U32.HI R14, RZ, 0x14, R15.reuse ;  /* 0x00000014ff0e7819 */ /* 0x100fe2000001160f */
[----:B------:R-:W-:Y:S02]  /*0cd0*/  IMAD.MOV.U32 R7, RZ, RZ, R15 ;  /* 0x000000ffff077224 */ /* 0x000fe400078e000f */
[----:B------:R-:W-:Y:S01]  /*0ce0*/  IMAD.MOV.U32 R4, RZ, RZ, RZ ;  /* 0x000000ffff047224 */ /* 0x000fe200078e00ff */
[----:B------:R-:W-:-:S04]  /*0cf0*/  LOP3.LUT R5, R14, 0x7ff, RZ, 0xc0, !PT ;  /* 0x000007ff0e057812 */ /* 0x000fc800078ec0ff */
[----:B------:R-:W-:-:S13]  /*0d00*/  ISETP.NE.AND P0, PT, R5, 0x7ff, PT ;  /* 0x000007ff0500780c */ /* 0x000fda0003f05270 */
[----:B------:R-:W-:Y:S05]  /*0d10*/  @!P0 BRA `(.L_x_18) ;  /* 0x0000000800448947 */ /* 0x000fea0003800000 */
[----:B------:R-:W-:Y:S01]  /*0d20*/  VIADD R4, R5, 0xfffffc00 ;  /* 0xfffffc0005047836 */ /* 0x000fe20000000000 */
[----:B------:R-:W-:Y:S01]  /*0d30*/  BSSY.RECONVERGENT B1, `(.L_x_19) ;  /* 0x000002e000017945 */ /* 0x000fe20003800200 */
[----:B------:R-:W-:-:S03]  /*0d40*/  CS2R R8, SRZ ;  /* 0x0000000000087805 */ /* 0x000fc6000001ff00 */
[----:B------:R-:W-:Y:S02]  /*0d50*/  SHF.R.U32.HI R13, RZ, 0x6, R4 ;  /* 0x00000006ff0d7819 */ /* 0x000fe40000011604 */
[----:B------:R-:W-:Y:S02]  /*0d60*/  ISETP.GE.U32.AND P0, PT, R4, 0x80, PT ;  /* 0x000000800400780c */ /* 0x000fe40003f06070 */
[C---:B------:R-:W-:Y:S02]  /*0d70*/  IADD3 R12, PT, PT, -R13.reuse, 0x13, RZ ;  /* 0x000000130d0c7810 */ /* 0x040fe40007ffe1ff */
[----:B------:R-:W-:Y:S02]  /*0d80*/  IADD3 R10, PT, PT, -R13, 0xf, RZ ;  /* 0x0000000f0d0a7810 */ /* 0x000fe40007ffe1ff */
[----:B------:R-:W-:-:S04]  /*0d90*/  SEL R12, R12, 0x12, P0 ;  /* 0x000000120c0c7807 */ /* 0x000fc80000000000 */
[----:B------:R-:W-:-:S13]  /*0da0*/  ISETP.GE.AND P0, PT, R10, R12, PT ;  /* 0x0000000c0a00720c */ /* 0x000fda0003f06270 */
[----:B------:R-:W-:Y:S05]  /*0db0*/  @P0 BRA `(.L_x_20) ;  /* 0x0000000000940947 */ /* 0x000fea0003800000 */
[----:B------:R-:W0:Y:S01]  /*0dc0*/  LDC.64 R4, c[0x0][0x358] ;  /* 0x0000d600ff047b82 */ /* 0x000e220000000a00 */
[C---:B------:R-:W-:Y:S01]  /*0dd0*/  SHF.L.U64.HI R27, R6.reuse, 0xb, R7 ;  /* 0x0000000b061b7819 */ /* 0x040fe20000010207 */
[----:B------:R-:W-:Y:S01]  /*0de0*/  BSSY.RECONVERGENT B2, `(.L_x_21) ;  /* 0x0000021000027945 */ /* 0x000fe20003800200 */
[----:B------:R-:W-:Y:S01]  /*0df0*/  IMAD.SHL.U32 R11, R6, 0x800, RZ ;  /* 0x00000800060b7824 */ /* 0x000fe200078e00ff */
[----:B------:R-:W-:Y:S01]  /*0e00*/  IADD3 R25, PT, PT, RZ, -R13, -R12 ;  /* 0x8000000dff197210 */ /* 0x000fe20007ffe80c */
[----:B------:R-:W-:Y:S01]  /*0e10*/  IMAD.MOV.U32 R26, RZ, RZ, RZ ;  /* 0x000000ffff1a7224 */ /* 0x000fe200078e00ff */
[----:B------:R-:W-:Y:S02]  /*0e20*/  LOP3.LUT R27, R27, 0x80000000, RZ, 0xfc, !PT ;  /* 0x800000001b1b7812 */ /* 0x000fe400078efcff */
[----:B------:R-:W-:-:S07]  /*0e30*/  CS2R R8, SRZ ;  /* 0x0000000000087805 */ /* 0x000fce000001ff00 */
.L_x_22:
[----:B------:R-:W1:Y:S01]  /*0e40*/  LDC.64 R6, c[0x4][RZ] ;  /* 0x01000000ff067b82 */ /* 0x000e620000000a00 */
[----:B0-----:R-:W-:Y:S02]  /*0e50*/  R2UR UR4, R4 ;  /* 0x00000000040472ca */ /* 0x001fe400000e0000 */
[----:B------:R-:W-:Y:S01]  /*0e60*/  R2UR UR5, R5 ;  /* 0x00000000050572ca */ /* 0x000fe200000e0000 */
[----:B-1----:R-:W-:-:S12]  /*0e70*/  IMAD.WIDE R6, R10, 0x8, R6 ;  /* 0x000000080a067825 */ /* 0x002fd800078e0206 */
[----:B------:R-:W2:Y:S01]  /*0e80*/  LDG.E.64.CONSTANT R6, desc[UR4][R6.64] ;  /* 0x0000000406067981 */ /* 0x000ea2000c1e9b00 */
[----:B------:R-:W-:Y:S02]  /*0e90*/  VIADD R25, R25, 0x1 ;  /* 0x0000000119197836 */ /* 0x000fe40000000000 */
[----:B------:R-:W-:Y:S02]  /*0ea0*/  VIADD R10, R10, 0x1 ;  /* 0x000000010a0a7836 */ /* 0x000fe40000000000 */
[----:B--2---:R-:W-:-:S04]  /*0eb0*/  IMAD.WIDE.U32 R8, P2, R6, R11, R8 ;  /* 0x0000000b06087225 */ /* 0x004fc80007840008 */
[----:B------:R-:W-:Y:S02]  /*0ec0*/  IMAD R29, R6, R27, RZ ;  /* 0x0000001b061d7224 */ /* 0x000fe400078e02ff */
[----:B------:R-:W-:-:S03]  /*0ed0*/  IMAD R28, R7, R11, RZ ;  /* 0x0000000b071c7224 */ /* 0x000fc600078e02ff */
[----:B------:R-:W-:Y:S01]  /*0ee0*/  IADD3 R9, P0, PT, R29, R9, RZ ;  /* 0x000000091d097210 */ /* 0x000fe20007f1e0ff */
[C---:B------:R-:W-:Y:S02]  /*0ef0*/  IMAD R29, R26.reuse, 0x8, R1 ;  /* 0x000000081a1d7824 */ /* 0x040fe400078e0201 */
[----:B------:R-:W-:Y:S01]  /*0f00*/  VIADD R26, R26, 0x1 ;  /* 0x000000011a1a7836 */ /* 0x000fe20000000000 */
[----:B------:R-:W-:Y:S01]  /*0f10*/  IADD3 R9, P1, PT, R28, R9, RZ ;  /* 0x000000091c097210 */ /* 0x000fe20007f3e0ff */
[----:B------:R-:W-:-:S04]  /*0f20*/  IMAD.HI.U32 R28, R6, R27, RZ ;  /* 0x0000001b061c7227 */ /* 0x000fc800078e00ff */
[----:B------:R-:W-:Y:S01]  /*0f30*/  IMAD.X R6, RZ, RZ, R28, P2 ;  /* 0x000000ffff067224 */ /* 0x000fe200010e061c */
[----:B------:R0:W-:Y:S01]  /*0f40*/  STL.64 [R29], R8 ;  /* 0x000000081d007387 */ /* 0x0001e20000100a00 */
[----:B------:R-:W-:-:S05]  /*0f50*/  IMAD.HI.U32 R28, R7, R11, RZ ;  /* 0x0000000b071c7227 */ /* 0x000fca00078e00ff */
[----:B------:R-:W-:Y:S01]  /*0f60*/  IADD3.X R28, P0, PT, R28, R6, RZ, P0, !PT ;  /* 0x000000061c1c7210 */ /* 0x000fe2000071e4ff */
[----:B------:R-:W-:-:S04]  /*0f70*/  IMAD.HI.U32 R6, R7, R27, RZ ;  /* 0x0000001b07067227 */ /* 0x000fc800078e00ff */
[----:B------:R-:W-:Y:S01]  /*0f80*/  IMAD.X R6, RZ, RZ, R6, P0 ;  /* 0x000000ffff067224 */ /* 0x000fe200000e0606 */
[----:B------:R-:W-:Y:S01]  /*0f90*/  ISETP.NE.AND P0, PT, R25, -0xf, PT ;  /* 0xfffffff11900780c */ /* 0x000fe20003f05270 */
[----:B------:R-:W-:-:S05]  /*0fa0*/  IMAD R7, R7, R27, RZ ;  /* 0x0000001b07077224 */ /* 0x000fca00078e02ff */
[----:B------:R-:W-:-:S05]  /*0fb0*/  IADD3.X R28, P1, PT, R7, R28, RZ, P1, !PT ;  /* 0x0000001c071c7210 */ /* 0x000fca0000f3e4ff */
[----:B0-----:R-:W-:Y:S02]  /*0fc0*/  IMAD.X R9, RZ, RZ, R6, P1 ;  /* 0x000000ffff097224 */ /* 0x001fe400008e0606 */
[----:B------:R-:W-:Y:S01]  /*0fd0*/  IMAD.MOV.U32 R8, RZ, RZ, R28 ;  /* 0x000000ffff087224 */ /* 0x000fe200078e001c */
[----:B------:R-:W-:Y:S06]  /*0fe0*/  @P0 BRA `(.L_x_22) ;  /* 0xfffffffc00940947 */ /* 0x000fec000383ffff */
[----:B------:R-:W-:Y:S05]  /*0ff0*/  BSYNC.RECONVERGENT B2 ;  /* 0x0000000000027941 */ /* 0x000fea0003800200 */
.L_x_21:
[----:B------:R-:W-:-:S07]  /*1000*/  IMAD.MOV.U32 R10, RZ, RZ, R12 ;  /* 0x000000ffff0a7224 */ /* 0x000fce00078e000c */
.L_x_20:
[----:B------:R-:W-:Y:S05]  /*1010*/  BSYNC.RECONVERGENT B1 ;  /* 0x0000000000017941 */ /* 0x000fea0003800200 */
.L_x_19:
[----:B------:R-:W-:Y:S01]  /*1020*/  LOP3.LUT P0, R27, R14, 0x3f, RZ, 0xc0, !PT ;  /* 0x0000003f0e1b7812 */ /* 0x000fe2000780c0ff */
[----:B------:R-:W-:-:S04]  /*1030*/  IMAD.IADD R4, R13, 0x1, R10 ;  /* 0x000000010d047824 */ /* 0x000fc800078e020a */
[----:B------:R-:W-:-:S05]  /*1040*/  IMAD.U32 R14, R4, 0x8, R1 ;  /* 0x00000008040e7824 */ /* 0x000fca00078e0001 */
[----:B------:R0:W-:Y:S04]  /*1050*/  STL.64 [R14+-0x78], R8 ;  /* 0xffff88080e007387 */ /* 0x0001e80000100a00 */
[----:B------:R-:W2:Y:S04]  /*1060*/  @P0 LDL.64 R12, [R1+0x8] ;  /* 0x00000800010c0983 */ /* 0x000ea80000100a00 */
[----:B------:R-:W3:Y:S04]  /*1070*/  LDL.64 R6, [R1+0x10] ;  /* 0x0000100001067983 */ /* 0x000ee80000100a00 */
[----:B------:R-:W4:Y:S01]  /*1080*/  LDL.64 R4, [R1+0x18] ;  /* 0x0000180001047983 */ /* 0x000f220000100a00 */
[----:B------:R-:W-:Y:S01]  /*1090*/  @P0 LOP3.LUT R10, R27, 0x3f, RZ, 0x3c, !PT ;  /* 0x0000003f1b0a0812 */ /* 0x000fe200078e3cff */
[----:B------:R-:W-:Y:S01]  /*10a0*/  BSSY.RECONVERGENT B1, `(.L_x_23) ;  /* 0x0000034000017945 */ /* 0x000fe20003800200 */
[----:B--2---:R-:W-:-:S02]  /*10b0*/  @P0 SHF.R.U64 R11, R12, 0x1, R13 ;  /* 0x000000010c0b0819 */ /* 0x004fc4000000120d */
[----:B------:R-:W-:Y:S02]  /*10c0*/  @P0 SHF.R.U32.HI R13, RZ, 0x1, R13 ;  /* 0x00000001ff0d0819 */ /* 0x000fe4000001160d */
[CC--:B---3--:R-:W-:Y:S02]  /*10d0*/  @P0 SHF.L.U32 R12, R6.reuse, R27.reuse, RZ ;  /* 0x0000001b060c0219 */ /* 0x0c8fe400000006ff */
[----:B------:R-:W-:Y:S02]  /*10e0*/  @P0 SHF.R.U64 R11, R11, R10, R13 ;  /* 0x0000000a0b0b0219 */ /* 0x000fe4000000120d */
[--C-:B------:R-:W-:Y:S02]  /*10f0*/  @P0 SHF.R.U32.HI R29, RZ, 0x1, R7.reuse ;  /* 0x00000001ff1d0819 */ /* 0x100fe40000011607 */
[C-C-:B------:R-:W-:Y:S02]  /*1100*/  @P0 SHF.R.U64 R25, R6.reuse, 0x1, R7.reuse ;  /* 0x0000000106190819 */ /* 0x140fe40000001207 */
[----:B0-----:R-:W-:-:S02]  /*1110*/  @P0 SHF.L.U64.HI R9, R6, R27, R7 ;  /* 0x0000001b06090219 */ /* 0x001fc40000010207 */
[-C--:B------:R-:W-:Y:S02]  /*1120*/  @P0 SHF.R.U32.HI R8, RZ, R10.reuse, R13 ;  /* 0x0000000aff080219 */ /* 0x080fe4000001160d */
[----:B------:R-:W-:Y:S02]  /*1130*/  @P0 LOP3.LUT R6, R12, R11, RZ, 0xfc, !PT ;  /* 0x0000000b0c060212 */ /* 0x000fe400078efcff */
[-C--:B----4-:R-:W-:Y:S02]  /*1140*/  @P0 SHF.L.U32 R12, R4, R27.reuse, RZ ;  /* 0x0000001b040c0219 */ /* 0x090fe400000006ff */
[----:B------:R-:W-:Y:S02]  /*1150*/  @P0 SHF.R.U64 R25, R25, R10, R29 ;  /* 0x0000000a19190219 */ /* 0x000fe4000000121d */
[----:B------:R-:W-:Y:S01]  /*1160*/  @P0 LOP3.LUT R7, R9, R8, RZ, 0xfc, !PT ;  /* 0x0000000809070212 */ /* 0x000fe200078efcff */
[----:B------:R-:W-:Y:S01]  /*1170*/  IMAD.SHL.U32 R8, R6, 0x4, RZ ;  /* 0x0000000406087824 */ /* 0x000fe200078e00ff */
[----:B------:R-:W-:-:S02]  /*1180*/  @P0 SHF.L.U64.HI R27, R4, R27, R5 ;  /* 0x0000001b041b0219 */ /* 0x000fc40000010205 */
[----:B------:R-:W-:Y:S02]  /*1190*/  @P0 SHF.R.U32.HI R10, RZ, R10, R29 ;  /* 0x0000000aff0a0219 */ /* 0x000fe4000001161d */
[----:B------:R-:W-:Y:S02]  /*11a0*/  @P0 LOP3.LUT R4, R12, R25, RZ, 0xfc, !PT ;  /* 0x000000190c040212 */ /* 0x000fe400078efcff */
[----:B------:R-:W-:Y:S02]  /*11b0*/  SHF.L.U64.HI R6, R6, 0x2, R7 ;  /* 0x0000000206067819 */ /* 0x000fe40000010207 */
[----:B------:R-:W-:Y:S02]  /*11c0*/  @P0 LOP3.LUT R5, R27, R10, RZ, 0xfc, !PT ;  /* 0x0000000a1b050212 */ /* 0x000fe400078efcff */
[----:B------:R-:W-:Y:S02]  /*11d0*/  SHF.L.W.U32.HI R7, R7, 0x2, R4 ;  /* 0x0000000207077819 */ /* 0x000fe40000010e04 */
[----:B------:R-:W-:-:S02]  /*11e0*/  IADD3 RZ, P0, PT, RZ, -R8, RZ ;  /* 0x80000008ffff7210 */ /* 0x000fc40007f1e0ff */
[----:B------:R-:W-:Y:S02]  /*11f0*/  LOP3.LUT R9, RZ, R6, RZ, 0x33, !PT ;  /* 0x00000006ff097212 */ /* 0x000fe400078e33ff */
[----:B------:R-:W-:Y:S02]  /*1200*/  SHF.L.W.U32.HI R4, R4, 0x2, R5 ;  /* 0x0000000204047819 */ /* 0x000fe40000010e05 */
[----:B------:R-:W-:Y:S02]  /*1210*/  LOP3.LUT R10, RZ, R7, RZ, 0x33, !PT ;  /* 0x00000007ff0a7212 */ /* 0x000fe400078e33ff */
[----:B------:R-:W-:Y:S02]  /*1220*/  IADD3.X R9, P0, PT, RZ, R9, RZ, P0, !PT ;  /* 0x00000009ff097210 */ /* 0x000fe4000071e4ff */
[----:B------:R-:W-:Y:S02]  /*1230*/  LOP3.LUT R11, RZ, R4, RZ, 0x33, !PT ;  /* 0x00000004ff0b7212 */ /* 0x000fe400078e33ff */
[----:B------:R-:W-:-:S02]  /*1240*/  IADD3.X R10, P1, PT, RZ, R10, RZ, P0, !PT ;  /* 0x0000000aff0a7210 */ /* 0x000fc4000073e4ff */
[----:B------:R-:W-:-:S03]  /*1250*/  ISETP.GT.U32.AND P2, PT, R7, -0x1, PT ;  /* 0xffffffff0700780c */ /* 0x000fc60003f44070 */
[----:B------:R-:W-:Y:S01]  /*1260*/  IMAD.X R11, RZ, RZ, R11, P1 ;  /* 0x000000ffff0b7224 */ /* 0x000fe200008e060b */
[----:B------:R-:W-:-:S04]  /*1270*/  ISETP.GT.AND.EX P0, PT, R4, -0x1, PT, P2 ;  /* 0xffffffff0400780c */ /* 0x000fc80003f04320 */
[----:B------:R-:W-:Y:S02]  /*1280*/  SEL R11, R4, R11, P0 ;  /* 0x0000000b040b7207 */ /* 0x000fe40000000000 */
[----:B------:R-:W-:Y:S02]  /*1290*/  SEL R12, R7, R10, P0 ;  /* 0x0000000a070c7207 */ /* 0x000fe40000000000 */
[----:B------:R-:W-:-:S04]  /*12a0*/  ISETP.NE.U32.AND P1, PT, R11, RZ, PT ;  /* 0x000000ff0b00720c */ /* 0x000fc80003f25070 */
[----:B------:R-:W-:Y:S01]  /*12b0*/  SEL R7, R12, R11, !P1 ;  /* 0x0000000b0c077207 */ /* 0x000fe20004800000 */
[----:B------:R-:W-:-:S05]  /*12c0*/  @!P0 IMAD.MOV R8, RZ, RZ, -R8 ;  /* 0x000000ffff088224 */ /* 0x000fca00078e0a08 */
[----:B------:R-:W0:Y:S02]  /*12d0*/  FLO.U32 R7, R7 ;  /* 0x0000000700077300 */ /* 0x000e2400000e0000 */
[C---:B0-----:R-:W-:Y:S02]  /*12e0*/  IADD3 R13, PT, PT, -R7.reuse, 0x1f, RZ ;  /* 0x0000001f070d7810 */ /* 0x041fe40007ffe1ff */
[----:B------:R-:W-:-:S03]  /*12f0*/  IADD3 R10, PT, PT, -R7, 0x3f, RZ ;  /* 0x0000003f070a7810 */ /* 0x000fc60007ffe1ff */
[----:B------:R-:W-:Y:S01]  /*1300*/  @P1 IMAD.MOV R10, RZ, RZ, R13 ;  /* 0x000000ffff0a1224 */ /* 0x000fe200078e020d */
[----:B------:R-:W-:-:S04]  /*1310*/  SEL R13, R6, R9, P0 ;  /* 0x00000009060d7207 */ /* 0x000fc80000000000 */
[----:B------:R-:W-:-:S13]  /*1320*/  ISETP.NE.AND P1, PT, R10, RZ, PT ;  /* 0x000000ff0a00720c */ /* 0x000fda0003f25270 */
[----:B------:R-:W-:Y:S05]  /*1330*/  @!P1 BRA `(.L_x_24) ;  /* 0x0000000000289947 */ /* 0x000fea0003800000 */
[----:B------:R-:W-:Y:S02]  /*1340*/  LOP3.LUT R7, R10, 0x3f, RZ, 0xc0, !PT ;  /* 0x0000003f0a077812 */ /* 0x000fe400078ec0ff */
[--C-:B------:R-:W-:Y:S02]  /*1350*/  SHF.R.U64 R9, R8, 0x1, R13.reuse ;  /* 0x0000000108097819 */ /* 0x100fe4000000120d */
[----:B------:R-:W-:Y:S02]  /*1360*/  SHF.R.U32.HI R13, RZ, 0x1, R13 ;  /* 0x00000001ff0d7819 */ /* 0x000fe4000001160d */
[----:B------:R-:W-:Y:S02]  /*1370*/  LOP3.LUT R6, R10, 0x3f, RZ, 0xc, !PT ;  /* 0x0000003f0a067812 */ /* 0x000fe400078e0cff */
[CC--:B------:R-:W-:Y:S02]  /*1380*/  SHF.L.U64.HI R11, R12.reuse, R7.reuse, R11 ;  /* 0x000000070c0b7219 */ /* 0x0c0fe4000001020b */
[----:B------:R-:W-:-:S02]  /*1390*/  SHF.L.U32 R7, R12, R7, RZ ;  /* 0x000000070c077219 */ /* 0x000fc400000006ff */
[-CC-:B------:R-:W-:Y:S02]  /*13a0*/  SHF.R.U64 R12, R9, R6.reuse, R13.reuse ;  /* 0x00000006090c7219 */ /* 0x180fe4000000120d */
[----:B------:R-:W-:Y:S02]  /*13b0*/  SHF.R.U32.HI R6, RZ, R6, R13 ;  /* 0x00000006ff067219 */ /* 0x000fe4000001160d */
[----:B------:R-:W-:Y:S02]  /*13c0*/  LOP3.LUT R12, R7, R12, RZ, 0xfc, !PT ;  /* 0x0000000c070c7212 */ /* 0x000fe400078efcff */
[----:B------:R-:W-:-:S07]  /*13d0*/  LOP3.LUT R11, R11, R6, RZ, 0xfc, !PT ;  /* 0x000000060b0b7212 */ /* 0x000fce00078efcff */
.L_x_24:
[----:B------:R-:W-:Y:S05]  /*13e0*/  BSYNC.RECONVERGENT B1 ;  /* 0x0000000000017941 */ /* 0x000fea0003800200 */
.L_x_23:
[----:B------:R-:W-:-:S04]  /*13f0*/  IMAD.WIDE.U32 R8, R12, 0x2168c235, RZ ;  /* 0x2168c2350c087825 */ /* 0x000fc800078e00ff */
[----:B------:R-:W-:Y:S01]  /*1400*/  IMAD.MOV.U32 R6, RZ, RZ, R9 ;  /* 0x000000ffff067224 */ /* 0x000fe200078e0009 */
[----:B------:R-:W-:Y:S01]  /*1410*/  IADD3 RZ, P1, PT, R8, R8, RZ ;  /* 0x0000000808ff7210 */ /* 0x000fe20007f3e0ff */
[----:B------:R-:W-:Y:S02]  /*1420*/  IMAD.MOV.U32 R7, RZ, RZ, RZ ;  /* 0x000000ffff077224 */ /* 0x000fe400078e00ff */
[----:B------:R-:W-:-:S04]  /*1430*/  IMAD.HI.U32 R9, R11, -0x36f0255e, RZ ;  /* 0xc90fdaa20b097827 */ /* 0x000fc800078e00ff */
[----:B------:R-:W-:-:S04]  /*1440*/  IMAD.WIDE.U32 R6, R12, -0x36f0255e, R6 ;  /* 0xc90fdaa20c067825 */ /* 0x000fc800078e0006 */
[----:B------:R-:W-:-:S04]  /*1450*/  IMAD.WIDE.U32 R6, P2, R11, 0x2168c235, R6 ;  /* 0x2168c2350b067825 */ /* 0x000fc80007840006 */
[----:B------:R-:W-:Y:S01]  /*1460*/  IMAD R11, R11, -0x36f0255e, RZ ;  /* 0xc90fdaa20b0b7824 */ /* 0x000fe200078e02ff */
[----:B------:R-:W-:Y:S01]  /*1470*/  IADD3.X RZ, P1, PT, R6, R6, RZ, P1, !PT ;  /* 0x0000000606ff7210 */ /* 0x000fe20000f3e4ff */
[----:B------:R-:W-:-:S03]  /*1480*/  IMAD.X R8, RZ, RZ, R9, P2 ;  /* 0x000000ffff087224 */ /* 0x000fc600010e0609 */
[----:B------:R-:W-:-:S04]  /*1490*/  IADD3 R7, P2, PT, R11, R7, RZ ;  /* 0x000000070b077210 */ /* 0x000fc80007f5e0ff */
[C---:B------:R-:W-:Y:S01]  /*14a0*/  ISETP.GT.U32.AND P3, PT, R7.reuse, RZ, PT ;  /* 0x000000ff0700720c */ /* 0x040fe20003f64070 */
[----:B------:R-:W-:Y:S01]  /*14b0*/  IMAD.X R8, RZ, RZ, R8, P2 ;  /* 0x000000ffff087224 */ /* 0x000fe200010e0608 */
[----:B------:R-:W-:-:S04]  /*14c0*/  IADD3.X R6, P2, PT, R7, R7, RZ, P1, !PT ;  /* 0x0000000707067210 */ /* 0x000fc80000f5e4ff */
[C---:B------:R-:W-:Y:S01]  /*14d0*/  ISETP.GT.AND.EX P1, PT, R8.reuse, RZ, PT, P3 ;  /* 0x000000ff0800720c */ /* 0x040fe20003f24330 */
[----:B------:R-:W-:-:S03]  /*14e0*/  IMAD.X R9, R8, 0x1, R8, P2 ;  /* 0x0000000108097824 */ /* 0x000fc600010e0608 */
[----:B------:R-:W-:Y:S02]  /*14f0*/  SEL R6, R6, R7, P1 ;  /* 0x0000000706067207 */ /* 0x000fe40000800000 */
[----:B------:R-:W-:Y:S02]  /*1500*/  SEL R7, R9, R8, P1 ;  /* 0x0000000809077207 */ /* 0x000fe40000800000 */
[----:B------:R-:W-:Y:S02]  /*1510*/  IADD3 R6, P2, PT, R6, 0x1, RZ ;  /* 0x0000000106067810 */ /* 0x000fe40007f5e0ff */
[----:B------:R-:W-:Y:S02]  /*1520*/  SEL R9, RZ, 0xffffffff, !P1 ;  /* 0xffffffffff097807 */ /* 0x000fe40004800000 */
[----:B------:R-:W-:Y:S01]  /*1530*/  LOP3.LUT P1, R15, R15, 0x80000000, RZ, 0xc0, !PT ;  /* 0x800000000f0f7812 */ /* 0x000fe2000782c0ff */
[----:B------:R-:W-:Y:S02]  /*1540*/  IMAD.X R7, RZ, RZ, R7, P2 ;  /* 0x000000ffff077224 */ /* 0x000fe400010e0607 */
[----:B------:R-:W-:Y:S01]  /*1550*/  IMAD.IADD R8, R9, 0x1, -R10 ;  /* 0x0000000109087824 */ /* 0x000fe200078e0a0a */
[----:B------:R-:W-:-:S02]  /*1560*/  SHF.R.U32.HI R9, RZ, 0x1e, R5 ;  /* 0x0000001eff097819 */ /* 0x000fc40000011605 */
[----:B------:R-:W-:Y:S01]  /*1570*/  SHF.R.U64 R6, R6, 0xa, R7 ;  /* 0x0000000a06067819 */ /* 0x000fe20000001207 */
[----:B------:R-:W-:Y:S01]  /*1580*/  IMAD.SHL.U32 R8, R8, 0x100000, RZ ;  /* 0x0010000008087824 */ /* 0x000fe200078e00ff */
[----:B------:R-:W-:Y:S02]  /*1590*/  LEA.HI R4, R4, R9, RZ, 0x1 ;  /* 0x0000000904047211 */ /* 0x000fe400078f08ff */
[----:B------:R-:W-:Y:S02]  /*15a0*/  IADD3 R6, P2, PT, R6, 0x1, RZ ;  /* 0x0000000106067810 */ /* 0x000fe40007f5e0ff */
[----:B------:R-:W-:Y:S01]  /*15b0*/  @!P0 LOP3.LUT R15, R15, 0x80000000, RZ, 0x3c, !PT ;  /* 0x800000000f0f8812 */ /* 0x000fe200078e3cff */
[----:B------:R-:W-:Y:S01]  /*15c0*/  @P1 IMAD.MOV R4, RZ, RZ, -R4 ;  /* 0x000000ffff041224 */ /* 0x000fe200078e0a04 */
[----:B------:R-:W-:-:S04]  /*15d0*/  LEA.HI.X R7, R7, RZ, RZ, 0x16, P2 ;  /* 0x000000ff07077211 */ /* 0x000fc800010fb4ff */
[--C-:B------:R-:W-:Y:S02]  /*15e0*/  SHF.R.U64 R6, R6, 0x1, R7.reuse ;  /* 0x0000000106067819 */ /* 0x100fe40000001207 */
[----:B------:R-:W-:Y:S02]  /*15f0*/  SHF.R.U32.HI R5, RZ, 0x1, R7 ;  /* 0x00000001ff057819 */ /* 0x000fe40000011607 */
[----:B------:R-:W-:-:S04]  /*1600*/  IADD3 R6, P2, P3, RZ, RZ, R6 ;  /* 0x000000ffff067210 */ /* 0x000fc80007b5e006 */
[----:B------:R-:W-:-:S04]  /*1610*/  IADD3.X R8, PT, PT, R8, 0x3fe00000, R5, P2, P3 ;  /* 0x3fe0000008087810 */ /* 0x000fc800017e6405 */
[----:B------:R-:W-:-:S07]  /*1620*/  LOP3.LUT R7, R8, R15, RZ, 0xfc, !PT ;  /* 0x0000000f08077212 */ /* 0x000fce00078efcff */
.L_x_18:
[----:B------:R-:W-:-:S04]  /*1630*/  IMAD.MOV.U32 R25, RZ, RZ, 0x0 ;  /* 0x00000000ff197424 */ /* 0x000fc800078e00ff */
[----:B------:R-:W-:Y:S05]  /*1640*/  RET.REL.NODEC R24 `(_Z21initialize_boundariesPfS_fii) ;  /* 0xffffffe8186c7950 */ /* 0x000fea0003c3ffff */
.L_x_25:
        /* <DEDUP_REMOVED lines=11> */
.L_x_27:


//--------------------- .nv.global.init           --------------------------
	.section	.nv.global.init,"aw",@progbits
	.align	16
.nv.global.init:
	.type		__cudart_sin_cos_coeffs,@object
	.size		__cudart_sin_cos_coeffs,(__cudart_i2opi_d - __cudart_sin_cos_coeffs)
__cudart_sin_cos_coeffs:
        /*0000*/ 	.byte	0x46, 0xd2, 0xb0, 0x2c, 0xf1, 0xe5, 0x5a, 0xbe, 0x92, 0xe3, 0xac, 0x69, 0xe3, 0x1d, 0xc7, 0x3e
        /*0010*/ 	.byte	0xa1, 0x62, 0xdb, 0x19, 0xa0, 0x01, 0x2a, 0xbf, 0x18, 0x08, 0x11, 0x11, 0x11, 0x11, 0x81, 0x3f
        /*0020*/ 	.byte	0x54, 0x55, 0x55, 0x55, 0x55, 0x55, 0xc5, 0xbf, 0x00, 0x00, 0x00, 0x00, 0x00, 0x00, 0x00, 0x00
        /*0030*/ 	.byte	0x00, 0x00, 0x00, 0x00, 0x00, 0x00, 0x00, 0x00, 0x64, 0x81, 0xfd, 0x20, 0x83, 0xff, 0xa8, 0xbd
        /*0040*/ 	.byte	0x28, 0x85, 0xef, 0xc1, 0xa7, 0xee, 0x21, 0x3e, 0xd9, 0xe6, 0x06, 0x8e, 0x4f, 0x7e, 0x92, 0xbe
        /*0050*/ 	.byte	0xe9, 0xbc, 0xdd, 0x19, 0xa0, 0x01, 0xfa, 0x3e, 0x47, 0x5d, 0xc1, 0x16, 0x6c, 0xc1, 0x56, 0xbf
        /*0060*/ 	.byte	0x51, 0x55, 0x55, 0x55, 0x55, 0x55, 0xa5, 0x3f, 0x00, 0x00, 0x00, 0x00, 0x00, 0x00, 0xe0, 0xbf
        /*0070*/ 	.byte	0x00, 0x00, 0x00, 0x00, 0x00, 0x00, 0xf0, 0x3f, 0x00, 0x00, 0x00, 0x00, 0x00, 0x00, 0x00, 0x00
	.type		__cudart_i2opi_d,@object
	.size		__cudart_i2opi_d,(.L_0 - __cudart_i2opi_d)
__cudart_i2opi_d:
        /* <DEDUP_REMOVED lines=9> */
.L_0:


//--------------------- .nv.shared.reserved.0     --------------------------
	.section	.nv.shared.reserved.0,"aw",@nobits
	.weak		__nv_reservedSMEM_offset_0_alias
	.size		__nv_reservedSMEM_offset_0_alias, 0, 64
	.other		__nv_reservedSMEM_offset_0_alias,@"STO_CUDA_RESERVED_SHARED STV_DEFAULT"
__nv_reservedSMEM_offset_0_alias:
	.zero		0
	.zero		64


//--------------------- .nv.constant0._Z13jacobi_kernelILi32ELi32EEvPfPKfS0_iiib --------------------------
	.section	.nv.constant0._Z13jacobi_kernelILi32ELi32EEvPfPKfS0_iiib,"a",@progbits
	.sectionflags	@""
	.align	4
.nv.constant0._Z13jacobi_kernelILi32ELi32EEvPfPKfS0_iiib:
	.zero		933


//--------------------- .nv.constant0._Z13jacobi_kernelILi32ELi32EEvPfPKfS0_iiiib --------------------------
	.section	.nv.constant0._Z13jacobi_kernelILi32ELi32EEvPfPKfS0_iiiib,"a",@progbits
	.sectionflags	@""
	.align	4
.nv.constant0._Z13jacobi_kernelILi32ELi32EEvPfPKfS0_iiiib:
	.zero		937


//--------------------- .nv.constant0._Z21initialize_boundariesPfS_fii --------------------------
	.section	.nv.constant0._Z21initialize_boundariesPfS_fii,"a",@progbits
	.sectionflags	@""
	.align	4
.nv.constant0._Z21initialize_boundariesPfS_fii:
	.zero		924


//--------------------- SYMBOLS --------------------------

	.type		.nv.reservedSmem.offset0,@object
	.size		.nv.reservedSmem.offset0,0x4
